//
// Generated by NVIDIA NVVM Compiler
//
// Compiler Build ID: CL-36424714
// Cuda compilation tools, release 13.0, V13.0.88
// Based on NVVM 20.0.0
//

.version 9.0
.target sm_100
.address_size 64

	// .globl	_Z9reduceSumPfS_i
.extern .shared .align 16 .b8 sdata[];
.extern .shared .align 16 .b8 __smem[];

.visible .entry _Z9reduceSumPfS_i(
	.param .u64 .ptr .align 1 _Z9reduceSumPfS_i_param_0,
	.param .u64 .ptr .align 1 _Z9reduceSumPfS_i_param_1,
	.param .u32 _Z9reduceSumPfS_i_param_2
)
{
	.reg .pred 	%p<6>;
	.reg .b32 	%r<14>;
	.reg .b32 	%f<9>;
	.reg .b64 	%rd<9>;

	ld.param.u64 	%rd1, [_Z9reduceSumPfS_i_param_0];
	ld.param.u64 	%rd2, [_Z9reduceSumPfS_i_param_1];
	ld.param.u32 	%r8, [_Z9reduceSumPfS_i_param_2];
	mov.u32 	%r1, %tid.x;
	mov.u32 	%r2, %ctaid.x;
	mov.u32 	%r13, %ntid.x;
	mad.lo.s32 	%r4, %r2, %r13, %r1;
	setp.ge.s32 	%p1, %r4, %r8;
	mov.f32 	%f8, 0f00000000;
	@%p1 bra 	$L__BB0_2;
	cvta.to.global.u64 	%rd3, %rd1;
	mul.wide.s32 	%rd4, %r4, 4;
	add.s64 	%rd5, %rd3, %rd4;
	ld.global.f32 	%f8, [%rd5];
$L__BB0_2:
	shl.b32 	%r9, %r1, 2;
	mov.u32 	%r10, sdata;
	add.s32 	%r5, %r10, %r9;
	st.shared.f32 	[%r5], %f8;
	bar.sync 	0;
	setp.lt.u32 	%p2, %r13, 2;
	@%p2 bra 	$L__BB0_6;
$L__BB0_3:
	shr.u32 	%r7, %r13, 1;
	setp.ge.u32 	%p3, %r1, %r7;
	@%p3 bra 	$L__BB0_5;
	shl.b32 	%r11, %r7, 2;
	add.s32 	%r12, %r5, %r11;
	ld.shared.f32 	%f4, [%r12];
	ld.shared.f32 	%f5, [%r5];
	add.f32 	%f6, %f4, %f5;
	st.shared.f32 	[%r5], %f6;
$L__BB0_5:
	bar.sync 	0;
	setp.gt.u32 	%p4, %r13, 3;
	mov.u32 	%r13, %r7;
	@%p4 bra 	$L__BB0_3;
$L__BB0_6:
	setp.ne.s32 	%p5, %r1, 0;
	@%p5 bra 	$L__BB0_8;
	ld.shared.f32 	%f7, [sdata];
	cvta.to.global.u64 	%rd6, %rd2;
	mul.wide.u32 	%rd7, %r2, 4;
	add.s64 	%rd8, %rd6, %rd7;
	st.global.f32 	[%rd8], %f7;
$L__BB0_8:
	ret;

}
	// .globl	_Z14transformacionPfS_S_S_
.visible .entry _Z14transformacionPfS_S_S_(
	.param .u64 .ptr .align 1 _Z14transformacionPfS_S_S__param_0,
	.param .u64 .ptr .align 1 _Z14transformacionPfS_S_S__param_1,
	.param .u64 .ptr .align 1 _Z14transformacionPfS_S_S__param_2,
	.param .u64 .ptr .align 1 _Z14transformacionPfS_S_S__param_3
)
{
	.reg .pred 	%p<16>;
	.reg .b32 	%r<35>;
	.reg .b32 	%f<63>;
	.reg .b64 	%rd<21>;

	ld.param.u64 	%rd10, [_Z14transformacionPfS_S_S__param_0];
	ld.param.u64 	%rd11, [_Z14transformacionPfS_S_S__param_1];
	ld.param.u64 	%rd12, [_Z14transformacionPfS_S_S__param_2];
	ld.param.u64 	%rd9, [_Z14transformacionPfS_S_S__param_3];
	cvta.to.global.u64 	%rd1, %rd11;
	cvta.to.global.u64 	%rd2, %rd10;
	cvta.to.global.u64 	%rd13, %rd12;
	mov.u32 	%r1, %tid.x;
	mov.u32 	%r2, %ctaid.x;
	mov.u32 	%r3, %ntid.x;
	mul.lo.s32 	%r32, %r2, %r3;
	add.s32 	%r5, %r32, %r1;
	add.s32 	%r6, %r32, %r3;
	mul.wide.s32 	%rd14, %r5, 4;
	add.s64 	%rd3, %rd13, %rd14;
	mov.b32 	%r19, 0;
	st.global.u32 	[%rd3], %r19;
	setp.ge.s32 	%p1, %r32, %r6;
	mov.f32 	%f62, 0f00000000;
	@%p1 bra 	$L__BB1_22;
	cvt.rn.f32.s32 	%f1, %r5;
	and.b32  	%r7, %r3, 3;
	setp.eq.s32 	%p2, %r7, 0;
	mov.f32 	%f62, 0f00000000;
	@%p2 bra 	$L__BB1_7;
	neg.s32 	%r30, %r7;
	mov.f32 	%f62, 0f00000000;
$L__BB1_3:
	.pragma "nounroll";
	mul.wide.s32 	%rd15, %r32, 4;
	add.s64 	%rd4, %rd1, %rd15;
	add.s64 	%rd16, %rd2, %rd15;
	ld.global.f32 	%f34, [%rd16];
	mul.f32 	%f3, %f34, %f1;
	cvt.rpi.f32.f32 	%f35, %f3;
	cvt.rzi.s32.f32 	%r20, %f35;
	and.b32  	%r21, %r20, 1;
	setp.eq.b32 	%p3, %r21, 1;
	not.pred 	%p4, %p3;
	@%p4 bra 	$L__BB1_5;
	ld.global.f32 	%f36, [%rd4];
	sub.f32 	%f55, %f3, %f36;
	bra.uni 	$L__BB1_6;
$L__BB1_5:
	ld.global.f32 	%f37, [%rd4];
	add.f32 	%f55, %f3, %f37;
$L__BB1_6:
	add.f32 	%f62, %f55, %f62;
	st.global.f32 	[%rd3], %f62;
	add.s32 	%r32, %r32, 1;
	add.s32 	%r30, %r30, 1;
	setp.ne.s32 	%p5, %r30, 0;
	@%p5 bra 	$L__BB1_3;
$L__BB1_7:
	setp.lt.u32 	%p6, %r3, 4;
	@%p6 bra 	$L__BB1_22;
	sub.s32 	%r33, %r32, %r6;
	add.s64 	%rd5, %rd2, 8;
	add.s64 	%rd6, %rd1, 8;
$L__BB1_9:
	mul.wide.s32 	%rd17, %r32, 4;
	add.s64 	%rd7, %rd5, %rd17;
	add.s64 	%rd8, %rd6, %rd17;
	ld.global.f32 	%f38, [%rd7+-8];
	mul.f32 	%f10, %f38, %f1;
	cvt.rpi.f32.f32 	%f39, %f10;
	cvt.rzi.s32.f32 	%r22, %f39;
	and.b32  	%r23, %r22, 1;
	setp.eq.b32 	%p7, %r23, 1;
	@%p7 bra 	$L__BB1_11;
	ld.global.f32 	%f41, [%rd8+-8];
	add.f32 	%f58, %f10, %f41;
	bra.uni 	$L__BB1_12;
$L__BB1_11:
	ld.global.f32 	%f40, [%rd8+-8];
	sub.f32 	%f58, %f10, %f40;
$L__BB1_12:
	add.f32 	%f14, %f58, %f62;
	st.global.f32 	[%rd3], %f14;
	ld.global.f32 	%f42, [%rd7+-4];
	mul.f32 	%f15, %f42, %f1;
	cvt.rpi.f32.f32 	%f43, %f15;
	cvt.rzi.s32.f32 	%r24, %f43;
	and.b32  	%r25, %r24, 1;
	setp.eq.b32 	%p8, %r25, 1;
	not.pred 	%p9, %p8;
	@%p9 bra 	$L__BB1_14;
	ld.global.f32 	%f44, [%rd8+-4];
	sub.f32 	%f59, %f15, %f44;
	bra.uni 	$L__BB1_15;
$L__BB1_14:
	ld.global.f32 	%f45, [%rd8+-4];
	add.f32 	%f59, %f15, %f45;
$L__BB1_15:
	add.f32 	%f19, %f59, %f14;
	st.global.f32 	[%rd3], %f19;
	ld.global.f32 	%f46, [%rd7];
	mul.f32 	%f20, %f46, %f1;
	cvt.rpi.f32.f32 	%f47, %f20;
	cvt.rzi.s32.f32 	%r26, %f47;
	and.b32  	%r27, %r26, 1;
	setp.eq.b32 	%p10, %r27, 1;
	not.pred 	%p11, %p10;
	@%p11 bra 	$L__BB1_17;
	ld.global.f32 	%f48, [%rd8];
	sub.f32 	%f60, %f20, %f48;
	bra.uni 	$L__BB1_18;
$L__BB1_17:
	ld.global.f32 	%f49, [%rd8];
	add.f32 	%f60, %f20, %f49;
$L__BB1_18:
	add.f32 	%f24, %f60, %f19;
	st.global.f32 	[%rd3], %f24;
	ld.global.f32 	%f50, [%rd7+4];
	mul.f32 	%f25, %f50, %f1;
	cvt.rpi.f32.f32 	%f51, %f25;
	cvt.rzi.s32.f32 	%r28, %f51;
	and.b32  	%r29, %r28, 1;
	setp.eq.b32 	%p12, %r29, 1;
	not.pred 	%p13, %p12;
	@%p13 bra 	$L__BB1_20;
	ld.global.f32 	%f52, [%rd8+4];
	sub.f32 	%f61, %f25, %f52;
	bra.uni 	$L__BB1_21;
$L__BB1_20:
	ld.global.f32 	%f53, [%rd8+4];
	add.f32 	%f61, %f25, %f53;
$L__BB1_21:
	add.f32 	%f62, %f61, %f24;
	st.global.f32 	[%rd3], %f62;
	add.s32 	%r32, %r32, 4;
	add.s32 	%r33, %r33, 4;
	setp.ne.s32 	%p14, %r33, 0;
	@%p14 bra 	$L__BB1_9;
$L__BB1_22:
	setp.ne.s32 	%p15, %r1, 0;
	@%p15 bra 	$L__BB1_24;
	cvta.to.global.u64 	%rd18, %rd9;
	mul.wide.u32 	%rd19, %r2, 4;
	add.s64 	%rd20, %rd18, %rd19;
	st.global.f32 	[%rd20], %f62;
$L__BB1_24:
	ret;

}
	// .globl	_Z16transformacion_sPfS_S_S_
.visible .entry _Z16transformacion_sPfS_S_S_(
	.param .u64 .ptr .align 1 _Z16transformacion_sPfS_S_S__param_0,
	.param .u64 .ptr .align 1 _Z16transformacion_sPfS_S_S__param_1,
	.param .u64 .ptr .align 1 _Z16transformacion_sPfS_S_S__param_2,
	.param .u64 .ptr .align 1 _Z16transformacion_sPfS_S_S__param_3
)
{
	.reg .pred 	%p<15>;
	.reg .b32 	%r<52>;
	.reg .b32 	%f<64>;
	.reg .b64 	%rd<16>;

	ld.param.u64 	%rd3, [_Z16transformacion_sPfS_S_S__param_0];
	ld.param.u64 	%rd4, [_Z16transformacion_sPfS_S_S__param_1];
	ld.param.u64 	%rd1, [_Z16transformacion_sPfS_S_S__param_2];
	ld.param.u64 	%rd2, [_Z16transformacion_sPfS_S_S__param_3];
	cvta.to.global.u64 	%rd5, %rd4;
	cvta.to.global.u64 	%rd6, %rd3;
	mov.u32 	%r1, %ntid.x;
	shl.b32 	%r3, %r1, 2;
	mov.u32 	%r24, sdata;
	add.s32 	%r2, %r24, %r3;
	shl.b32 	%r25, %r1, 3;
	mov.u32 	%r4, %tid.x;
	mov.u32 	%r5, %ctaid.x;
	mad.lo.s32 	%r6, %r5, %r1, %r4;
	mul.wide.s32 	%rd7, %r6, 4;
	add.s64 	%rd8, %rd6, %rd7;
	ld.global.f32 	%f32, [%rd8];
	shl.b32 	%r26, %r4, 2;
	add.s32 	%r27, %r24, %r26;
	st.shared.f32 	[%r27], %f32;
	add.s64 	%rd9, %rd5, %rd7;
	ld.global.f32 	%f33, [%rd9];
	add.s32 	%r28, %r2, %r26;
	st.shared.f32 	[%r28], %f33;
	add.s32 	%r7, %r27, %r25;
	mov.b32 	%r49, 0;
	st.shared.u32 	[%r7], %r49;
	bar.sync 	0;
	cvt.rn.f32.s32 	%f1, %r6;
	ld.shared.f32 	%f63, [%r7];
	and.b32  	%r8, %r1, 3;
	setp.lt.u32 	%p1, %r1, 4;
	@%p1 bra 	$L__BB2_15;
	and.b32  	%r49, %r1, 2044;
	add.s32 	%r47, %r24, 8;
	and.b32  	%r31, %r1, -4;
	neg.s32 	%r48, %r31;
$L__BB2_2:
	ld.shared.f32 	%f34, [%r47+-8];
	mul.f32 	%f4, %f34, %f1;
	cvt.rpi.f32.f32 	%f35, %f4;
	cvt.rzi.s32.f32 	%r32, %f35;
	and.b32  	%r33, %r32, 1;
	setp.eq.b32 	%p2, %r33, 1;
	add.s32 	%r13, %r47, %r3;
	@%p2 bra 	$L__BB2_4;
	ld.shared.f32 	%f37, [%r13+-8];
	add.f32 	%f56, %f4, %f37;
	bra.uni 	$L__BB2_5;
$L__BB2_4:
	ld.shared.f32 	%f36, [%r13+-8];
	sub.f32 	%f56, %f4, %f36;
$L__BB2_5:
	add.f32 	%f8, %f56, %f63;
	st.shared.f32 	[%r7], %f8;
	ld.shared.f32 	%f38, [%r47+-4];
	mul.f32 	%f9, %f38, %f1;
	cvt.rpi.f32.f32 	%f39, %f9;
	cvt.rzi.s32.f32 	%r34, %f39;
	and.b32  	%r35, %r34, 1;
	setp.eq.b32 	%p3, %r35, 1;
	not.pred 	%p4, %p3;
	@%p4 bra 	$L__BB2_7;
	ld.shared.f32 	%f40, [%r13+-4];
	sub.f32 	%f57, %f9, %f40;
	bra.uni 	$L__BB2_8;
$L__BB2_7:
	ld.shared.f32 	%f41, [%r13+-4];
	add.f32 	%f57, %f9, %f41;
$L__BB2_8:
	add.f32 	%f13, %f57, %f8;
	st.shared.f32 	[%r7], %f13;
	ld.shared.f32 	%f42, [%r47];
	mul.f32 	%f14, %f42, %f1;
	cvt.rpi.f32.f32 	%f43, %f14;
	cvt.rzi.s32.f32 	%r36, %f43;
	and.b32  	%r37, %r36, 1;
	setp.eq.b32 	%p5, %r37, 1;
	not.pred 	%p6, %p5;
	@%p6 bra 	$L__BB2_10;
	ld.shared.f32 	%f44, [%r13];
	sub.f32 	%f58, %f14, %f44;
	bra.uni 	$L__BB2_11;
$L__BB2_10:
	ld.shared.f32 	%f45, [%r13];
	add.f32 	%f58, %f14, %f45;
$L__BB2_11:
	add.f32 	%f18, %f58, %f13;
	st.shared.f32 	[%r7], %f18;
	ld.shared.f32 	%f46, [%r47+4];
	mul.f32 	%f19, %f46, %f1;
	cvt.rpi.f32.f32 	%f47, %f19;
	cvt.rzi.s32.f32 	%r38, %f47;
	and.b32  	%r39, %r38, 1;
	setp.eq.b32 	%p7, %r39, 1;
	not.pred 	%p8, %p7;
	@%p8 bra 	$L__BB2_13;
	ld.shared.f32 	%f48, [%r13+4];
	sub.f32 	%f59, %f19, %f48;
	bra.uni 	$L__BB2_14;
$L__BB2_13:
	ld.shared.f32 	%f49, [%r13+4];
	add.f32 	%f59, %f19, %f49;
$L__BB2_14:
	add.f32 	%f63, %f59, %f18;
	st.shared.f32 	[%r7], %f63;
	add.s32 	%r48, %r48, 4;
	add.s32 	%r47, %r47, 16;
	setp.ne.s32 	%p9, %r48, 0;
	@%p9 bra 	$L__BB2_2;
$L__BB2_15:
	setp.eq.s32 	%p10, %r8, 0;
	@%p10 bra 	$L__BB2_21;
	shl.b32 	%r40, %r49, 2;
	add.s32 	%r51, %r24, %r40;
	neg.s32 	%r50, %r8;
$L__BB2_17:
	.pragma "nounroll";
	ld.shared.f32 	%f50, [%r51];
	mul.f32 	%f26, %f50, %f1;
	cvt.rpi.f32.f32 	%f51, %f26;
	cvt.rzi.s32.f32 	%r42, %f51;
	and.b32  	%r43, %r42, 1;
	setp.eq.b32 	%p11, %r43, 1;
	not.pred 	%p12, %p11;
	@%p12 bra 	$L__BB2_19;
	add.s32 	%r44, %r51, %r3;
	ld.shared.f32 	%f52, [%r44];
	sub.f32 	%f62, %f26, %f52;
	bra.uni 	$L__BB2_20;
$L__BB2_19:
	add.s32 	%r45, %r51, %r3;
	ld.shared.f32 	%f53, [%r45];
	add.f32 	%f62, %f26, %f53;
$L__BB2_20:
	add.f32 	%f63, %f62, %f63;
	st.shared.f32 	[%r7], %f63;
	add.s32 	%r51, %r51, 4;
	add.s32 	%r50, %r50, 1;
	setp.ne.s32 	%p13, %r50, 0;
	@%p13 bra 	$L__BB2_17;
$L__BB2_21:
	cvta.to.global.u64 	%rd10, %rd1;
	add.s64 	%rd12, %rd10, %rd7;
	st.global.f32 	[%rd12], %f63;
	setp.ne.s32 	%p14, %r4, 0;
	@%p14 bra 	$L__BB2_23;
	add.s32 	%r46, %r2, %r3;
	ld.shared.f32 	%f54, [%r46];
	cvta.to.global.u64 	%rd13, %rd2;
	mul.wide.u32 	%rd14, %r5, 4;
	add.s64 	%rd15, %rd13, %rd14;
	st.global.f32 	[%rd15], %f54;
$L__BB2_23:
	ret;

}
	// .globl	_Z9reduceMaxIfEvPT_S1_j
.visible .entry _Z9reduceMaxIfEvPT_S1_j(
	.param .u64 .ptr .align 1 _Z9reduceMaxIfEvPT_S1_j_param_0,
	.param .u64 .ptr .align 1 _Z9reduceMaxIfEvPT_S1_j_param_1,
	.param .u32 _Z9reduceMaxIfEvPT_S1_j_param_2
)
{
	.reg .pred 	%p<7>;
	.reg .b32 	%r<14>;
	.reg .b32 	%f<8>;
	.reg .b64 	%rd<9>;

	ld.param.u64 	%rd1, [_Z9reduceMaxIfEvPT_S1_j_param_0];
	ld.param.u64 	%rd2, [_Z9reduceMaxIfEvPT_S1_j_param_1];
	ld.param.u32 	%r8, [_Z9reduceMaxIfEvPT_S1_j_param_2];
	mov.u32 	%r1, %tid.x;
	mov.u32 	%r2, %ctaid.x;
	mov.u32 	%r13, %ntid.x;
	mad.lo.s32 	%r4, %r2, %r13, %r1;
	setp.ge.u32 	%p1, %r4, %r8;
	mov.f32 	%f7, 0f00000000;
	@%p1 bra 	$L__BB3_2;
	cvta.to.global.u64 	%rd3, %rd1;
	mul.wide.u32 	%rd4, %r4, 4;
	add.s64 	%rd5, %rd3, %rd4;
	ld.global.f32 	%f7, [%rd5];
$L__BB3_2:
	shl.b32 	%r9, %r1, 2;
	mov.u32 	%r10, __smem;
	add.s32 	%r5, %r10, %r9;
	st.shared.f32 	[%r5], %f7;
	barrier.sync 	0;
	setp.lt.u32 	%p2, %r13, 2;
	@%p2 bra 	$L__BB3_7;
$L__BB3_3:
	mov.u32 	%r6, %r13;
	shr.u32 	%r13, %r6, 1;
	setp.ge.u32 	%p3, %r1, %r13;
	@%p3 bra 	$L__BB3_6;
	ld.shared.f32 	%f5, [%r5];
	shl.b32 	%r11, %r13, 2;
	add.s32 	%r12, %r5, %r11;
	ld.shared.f32 	%f3, [%r12];
	setp.geu.f32 	%p4, %f5, %f3;
	@%p4 bra 	$L__BB3_6;
	st.shared.f32 	[%r5], %f3;
$L__BB3_6:
	barrier.sync 	0;
	setp.gt.u32 	%p5, %r6, 3;
	@%p5 bra 	$L__BB3_3;
$L__BB3_7:
	setp.ne.s32 	%p6, %r1, 0;
	@%p6 bra 	$L__BB3_9;
	ld.shared.f32 	%f6, [__smem];
	cvta.to.global.u64 	%rd6, %rd2;
	mul.wide.u32 	%rd7, %r2, 4;
	add.s64 	%rd8, %rd6, %rd7;
	st.global.f32 	[%rd8], %f6;
$L__BB3_9:
	ret;

}


// ===== COMPILED SASS (sm_100) =====

	.target	sm_100

	.elftype	@"ET_EXEC"


//--------------------- .note.nv.tkinfo           --------------------------
	.section	.note.nv.tkinfo,"",@"SHT_NOTE"
	.sectionflags	@"SHF_NOTE_NV_TKINFO"
	.tkinfo
        /*0018*/ 	.word	0x00000002
        /*0030*/ 	.string	""
        /*0030*/ 	.string	"ptxas"
        /*0030*/ 	.string	"Cuda compilation tools, release 13.0, V13.0.88"
        /*0030*/ 	.string	"Build cuda_13.0.r13.0/compiler.36424714_0"
        /*0030*/ 	.string	"-arch sm_100 -m 64 "



//--------------------- .note.nv.cuinfo           --------------------------
	.section	.note.nv.cuinfo,"",@"SHT_NOTE"
	.sectionflags	@"SHF_NOTE_NV_CUINFO"
        /*0018*/ 	.short	0x0002
        /*001a*/ 	.short	0x0064
        /*001c*/ 	.short	0x0082
	.zero		2


//--------------------- .nv.info                  --------------------------
	.section	.nv.info,"",@"SHT_CUDA_INFO"
	.align	4


	//----- nvinfo : EIATTR_REGCOUNT
	.align		4
        /*0000*/ 	.byte	0x04, 0x2f
        /*0002*/ 	.short	(.L_1 - .L_0)
	.align		4
.L_0:
        /*0004*/ 	.word	index@(_Z9reduceSumPfS_i)
        /*0008*/ 	.word	0x0000000b


	//----- nvinfo : EIATTR_FRAME_SIZE
	.align		4
.L_1:
        /*000c*/ 	.byte	0x04, 0x11
        /*000e*/ 	.short	(.L_3 - .L_2)
	.align		4
.L_2:
        /*0010*/ 	.word	index@(_Z9reduceSumPfS_i)
        /*0014*/ 	.word	0x00000000


	//----- nvinfo : EIATTR_REGCOUNT
	.align		4
.L_3:
        /*0018*/ 	.byte	0x04, 0x2f
        /*001a*/ 	.short	(.L_5 - .L_4)
	.align		4
.L_4:
        /*001c*/ 	.word	index@(_Z14transformacionPfS_S_S_)
        /*0020*/ 	.word	0x00000019


	//----- nvinfo : EIATTR_FRAME_SIZE
	.align		4
.L_5:
        /*0024*/ 	.byte	0x04, 0x11
        /*0026*/ 	.short	(.L_7 - .L_6)
	.align		4
.L_6:
        /*0028*/ 	.word	index@(_Z14transformacionPfS_S_S_)
        /*002c*/ 	.word	0x00000000


	//----- nvinfo : EIATTR_REGCOUNT
	.align		4
.L_7:
        /*0030*/ 	.byte	0x04, 0x2f
        /*0032*/ 	.short	(.L_9 - .L_8)
	.align		4
.L_8:
        /*0034*/ 	.word	index@(_Z16transformacion_sPfS_S_S_)
        /*0038*/ 	.word	0x00000017


	//----- nvinfo : EIATTR_FRAME_SIZE
	.align		4
.L_9:
        /*003c*/ 	.byte	0x04, 0x11
        /*003e*/ 	.short	(.L_11 - .L_10)
	.align		4
.L_10:
        /*0040*/ 	.word	index@(_Z16transformacion_sPfS_S_S_)
        /*0044*/ 	.word	0x00000000


	//----- nvinfo : EIATTR_REGCOUNT
	.align		4
.L_11:
        /*0048*/ 	.byte	0x04, 0x2f
        /*004a*/ 	.short	(.L_13 - .L_12)
	.align		4
.L_12:
        /*004c*/ 	.word	index@(_Z9reduceMaxIfEvPT_S1_j)
        /*0050*/ 	.word	0x0000000a


	//----- nvinfo : EIATTR_FRAME_SIZE
	.align		4
.L_13:
        /*0054*/ 	.byte	0x04, 0x11
        /*0056*/ 	.short	(.L_15 - .L_14)
	.align		4
.L_14:
        /*0058*/ 	.word	index@(_Z9reduceMaxIfEvPT_S1_j)
        /*005c*/ 	.word	0x00000000


	//----- nvinfo : EIATTR_MIN_STACK_SIZE
	.align		4
.L_15:
        /*0060*/ 	.byte	0x04, 0x12
        /*0062*/ 	.short	(.L_17 - .L_16)
	.align		4
.L_16:
        /*0064*/ 	.word	index@(_Z9reduceMaxIfEvPT_S1_j)
        /*0068*/ 	.word	0x00000000


	//----- nvinfo : EIATTR_MIN_STACK_SIZE
	.align		4
.L_17:
        /*006c*/ 	.byte	0x04, 0x12
        /*006e*/ 	.short	(.L_19 - .L_18)
	.align		4
.L_18:
        /*0070*/ 	.word	index@(_Z16transformacion_sPfS_S_S_)
        /*0074*/ 	.word	0x00000000


	//----- nvinfo : EIATTR_MIN_STACK_SIZE
	.align		4
.L_19:
        /*0078*/ 	.byte	0x04, 0x12
        /*007a*/ 	.short	(.L_21 - .L_20)
	.align		4
.L_20:
        /*007c*/ 	.word	index@(_Z14transformacionPfS_S_S_)
        /*0080*/ 	.word	0x00000000


	//----- nvinfo : EIATTR_MIN_STACK_SIZE
	.align		4
.L_21:
        /*0084*/ 	.byte	0x04, 0x12
        /*0086*/ 	.short	(.L_23 - .L_22)
	.align		4
.L_22:
        /*0088*/ 	.word	index@(_Z9reduceSumPfS_i)
        /*008c*/ 	.word	0x00000000
.L_23:


//--------------------- .nv.compat                --------------------------
	.section	.nv.compat,"",@"SHT_CUDA_COMPAT_INFO"
	.align	4
        /*0000*/ 	.byte	0x02, 0x09, 0x00, 0x00, 0x02, 0x02, 0x01, 0x00, 0x02, 0x05, 0x05, 0x00, 0x03, 0x07, 0x01, 0x01
        /*0010*/ 	.byte	0x02, 0x03, 0x00, 0x00, 0x02, 0x06, 0x01, 0x00, 0x04, 0x0b, 0x08, 0x00, 0x09, 0x00, 0x00, 0x00
        /*0020*/ 	.byte	0x00, 0x00, 0x00, 0x00


//--------------------- .nv.info._Z9reduceMaxIfEvPT_S1_j --------------------------
	.section	.nv.info._Z9reduceMaxIfEvPT_S1_j,"",@"SHT_CUDA_INFO"
	.sectionflags	@""
	.align	4


	//----- nvinfo : EIATTR_CUDA_API_VERSION
	.align		4
        /*0000*/ 	.byte	0x04, 0x37
        /*0002*/ 	.short	(.L_25 - .L_24)
.L_24:
        /*0004*/ 	.word	0x00000082


	//----- nvinfo : EIATTR_KPARAM_INFO
	.align		4
.L_25:
        /*0008*/ 	.byte	0x04, 0x17
        /*000a*/ 	.short	(.L_27 - .L_26)
.L_26:
        /*000c*/ 	.word	0x00000000
        /*0010*/ 	.short	0x0002
        /*0012*/ 	.short	0x0010
        /*0014*/ 	.byte	0x00, 0xf0, 0x11, 0x00


	//----- nvinfo : EIATTR_KPARAM_INFO
	.align		4
.L_27:
        /*0018*/ 	.byte	0x04, 0x17
        /*001a*/ 	.short	(.L_29 - .L_28)
.L_28:
        /*001c*/ 	.word	0x00000000
        /*0020*/ 	.short	0x0001
        /*0022*/ 	.short	0x0008
        /*0024*/ 	.byte	0x00, 0xf5, 0x21, 0x00


	//----- nvinfo : EIATTR_KPARAM_INFO
	.align		4
.L_29:
        /*0028*/ 	.byte	0x04, 0x17
        /*002a*/ 	.short	(.L_31 - .L_30)
.L_30:
        /*002c*/ 	.word	0x00000000
        /*0030*/ 	.short	0x0000
        /*0032*/ 	.short	0x0000
        /*0034*/ 	.byte	0x00, 0xf5, 0x21, 0x00


	//----- nvinfo : EIATTR_SPARSE_MMA_MASK
	.align		4
.L_31:
        /*0038*/ 	.byte	0x03, 0x50
        /*003a*/ 	.short	0x0000


	//----- nvinfo : EIATTR_MAXREG_COUNT
	.align		4
        /*003c*/ 	.byte	0x03, 0x1b
        /*003e*/ 	.short	0x00ff


	//----- nvinfo : EIATTR_NUM_BARRIERS
	.align		4
        /*0040*/ 	.byte	0x02, 0x4c
        /*0042*/ 	.byte	0x01
	.zero		1


	//----- nvinfo : EIATTR_MERCURY_ISA_VERSION
	.align		4
        /*0044*/ 	.byte	0x03, 0x5f
        /*0046*/ 	.short	0x0101


	//----- nvinfo : EIATTR_COOP_GROUP_MASK_REGIDS
	.align		4
        /*0048*/ 	.byte	0x04, 0x29
        /*004a*/ 	.short	(.L_33 - .L_32)


	//   ....[0]....
.L_32:
        /*004c*/ 	.word	0xffffffff


	//   ....[1]....
        /*0050*/ 	.word	0xffffffff


	//----- nvinfo : EIATTR_COOP_GROUP_INSTR_OFFSETS
	.align		4
.L_33:
        /*0054*/ 	.byte	0x04, 0x28
        /*0056*/ 	.short	(.L_35 - .L_34)


	//   ....[0]....
.L_34:
        /*0058*/ 	.word	0x00000130


	//   ....[1]....
        /*005c*/ 	.word	0x00000200


	//----- nvinfo : EIATTR_VRC_CTA_INIT_COUNT
	.align		4
.L_35:
        /*0060*/ 	.byte	0x02, 0x4a
	.zero		1
	.zero		1


	//----- nvinfo : EIATTR_EXIT_INSTR_OFFSETS
	.align		4
        /*0064*/ 	.byte	0x04, 0x1c
        /*0066*/ 	.short	(.L_37 - .L_36)


	//   ....[0]....
.L_36:
        /*0068*/ 	.word	0x00000240


	//   ....[1]....
        /*006c*/ 	.word	0x000002c0


	//----- nvinfo : EIATTR_CRS_STACK_SIZE
	.align		4
.L_37:
        /*0070*/ 	.byte	0x04, 0x1e
        /*0072*/ 	.short	(.L_39 - .L_38)
.L_38:
        /*0074*/ 	.word	0x00000000


	//----- nvinfo : EIATTR_CBANK_PARAM_SIZE
	.align		4
.L_39:
        /*0078*/ 	.byte	0x03, 0x19
        /*007a*/ 	.short	0x0014


	//----- nvinfo : EIATTR_PARAM_CBANK
	.align		4
        /*007c*/ 	.byte	0x04, 0x0a
        /*007e*/ 	.short	(.L_41 - .L_40)
	.align		4
.L_40:
        /*0080*/ 	.word	index@(.nv.constant0._Z9reduceMaxIfEvPT_S1_j)
        /*0084*/ 	.short	0x0380
        /*0086*/ 	.short	0x0014


	//----- nvinfo : EIATTR_SW_WAR
	.align		4
.L_41:
        /*0088*/ 	.byte	0x04, 0x36
        /*008a*/ 	.short	(.L_43 - .L_42)
.L_42:
        /*008c*/ 	.word	0x00000008
.L_43:


//--------------------- .nv.info._Z16transformacion_sPfS_S_S_ --------------------------
	.section	.nv.info._Z16transformacion_sPfS_S_S_,"",@"SHT_CUDA_INFO"
	.sectionflags	@""
	.align	4


	//----- nvinfo : EIATTR_CUDA_API_VERSION
	.align		4
        /*0000*/ 	.byte	0x04, 0x37
        /*0002*/ 	.short	(.L_45 - .L_44)
.L_44:
        /*0004*/ 	.word	0x00000082


	//----- nvinfo : EIATTR_KPARAM_INFO
	.align		4
.L_45:
        /*0008*/ 	.byte	0x04, 0x17
        /*000a*/ 	.short	(.L_47 - .L_46)
.L_46:
        /*000c*/ 	.word	0x00000000
        /*0010*/ 	.short	0x0003
        /*0012*/ 	.short	0x0018
        /*0014*/ 	.byte	0x00, 0xf5, 0x21, 0x00


	//----- nvinfo : EIATTR_KPARAM_INFO
	.align		4
.L_47:
        /*0018*/ 	.byte	0x04, 0x17
        /*001a*/ 	.short	(.L_49 - .L_48)
.L_48:
        /*001c*/ 	.word	0x00000000
        /*0020*/ 	.short	0x0002
        /*0022*/ 	.short	0x0010
        /*0024*/ 	.byte	0x00, 0xf5, 0x21, 0x00


	//----- nvinfo : EIATTR_KPARAM_INFO
	.align		4
.L_49:
        /*0028*/ 	.byte	0x04, 0x17
        /*002a*/ 	.short	(.L_51 - .L_50)
.L_50:
        /*002c*/ 	.word	0x00000000
        /*0030*/ 	.short	0x0001
        /*0032*/ 	.short	0x0008
        /*0034*/ 	.byte	0x00, 0xf5, 0x21, 0x00


	//----- nvinfo : EIATTR_KPARAM_INFO
	.align		4
.L_51:
        /*0038*/ 	.byte	0x04, 0x17
        /*003a*/ 	.short	(.L_53 - .L_52)
.L_52:
        /*003c*/ 	.word	0x00000000
        /*0040*/ 	.short	0x0000
        /*0042*/ 	.short	0x0000
        /*0044*/ 	.byte	0x00, 0xf5, 0x21, 0x00


	//----- nvinfo : EIATTR_SPARSE_MMA_MASK
	.align		4
.L_53:
        /*0048*/ 	.byte	0x03, 0x50
        /*004a*/ 	.short	0x0000


	//----- nvinfo : EIATTR_MAXREG_COUNT
	.align		4
        /*004c*/ 	.byte	0x03, 0x1b
        /*004e*/ 	.short	0x00ff


	//----- nvinfo : EIATTR_NUM_BARRIERS
	.align		4
        /*0050*/ 	.byte	0x02, 0x4c
        /*0052*/ 	.byte	0x01
	.zero		1


	//----- nvinfo : EIATTR_MERCURY_ISA_VERSION
	.align		4
        /*0054*/ 	.byte	0x03, 0x5f
        /*0056*/ 	.short	0x0101


	//----- nvinfo : EIATTR_VRC_CTA_INIT_COUNT
	.align		4
        /*0058*/ 	.byte	0x02, 0x4a
	.zero		1
	.zero		1


	//----- nvinfo : EIATTR_EXIT_INSTR_OFFSETS
	.align		4
        /*005c*/ 	.byte	0x04, 0x1c
        /*005e*/ 	.short	(.L_55 - .L_54)


	//   ....[0]....
.L_54:
        /*0060*/ 	.word	0x00001860


	//   ....[1]....
        /*0064*/ 	.word	0x000018c0


	//----- nvinfo : EIATTR_CBANK_PARAM_SIZE
	.align		4
.L_55:
        /*0068*/ 	.byte	0x03, 0x19
        /*006a*/ 	.short	0x0020


	//----- nvinfo : EIATTR_PARAM_CBANK
	.align		4
        /*006c*/ 	.byte	0x04, 0x0a
        /*006e*/ 	.short	(.L_57 - .L_56)
	.align		4
.L_56:
        /*0070*/ 	.word	index@(.nv.constant0._Z16transformacion_sPfS_S_S_)
        /*0074*/ 	.short	0x0380
        /*0076*/ 	.short	0x0020


	//----- nvinfo : EIATTR_SW_WAR
	.align		4
.L_57:
        /*0078*/ 	.byte	0x04, 0x36
        /*007a*/ 	.short	(.L_59 - .L_58)
.L_58:
        /*007c*/ 	.word	0x00000008
.L_59:


//--------------------- .nv.info._Z14transformacionPfS_S_S_ --------------------------
	.section	.nv.info._Z14transformacionPfS_S_S_,"",@"SHT_CUDA_INFO"
	.sectionflags	@""
	.align	4


	//----- nvinfo : EIATTR_CUDA_API_VERSION
	.align		4
        /*0000*/ 	.byte	0x04, 0x37
        /*0002*/ 	.short	(.L_61 - .L_60)
.L_60:
        /*0004*/ 	.word	0x00000082


	//----- nvinfo : EIATTR_KPARAM_INFO
	.align		4
.L_61:
        /*0008*/ 	.byte	0x04, 0x17
        /*000a*/ 	.short	(.L_63 - .L_62)
.L_62:
        /*000c*/ 	.word	0x00000000
        /*0010*/ 	.short	0x0003
        /*0012*/ 	.short	0x0018
        /*0014*/ 	.byte	0x00, 0xf5, 0x21, 0x00


	//----- nvinfo : EIATTR_KPARAM_INFO
	.align		4
.L_63:
        /*0018*/ 	.byte	0x04, 0x17
        /*001a*/ 	.short	(.L_65 - .L_64)
.L_64:
        /*001c*/ 	.word	0x00000000
        /*0020*/ 	.short	0x0002
        /*0022*/ 	.short	0x0010
        /*0024*/ 	.byte	0x00, 0xf5, 0x21, 0x00


	//----- nvinfo : EIATTR_KPARAM_INFO
	.align		4
.L_65:
        /*0028*/ 	.byte	0x04, 0x17
        /*002a*/ 	.short	(.L_67 - .L_66)
.L_66:
        /*002c*/ 	.word	0x00000000
        /*0030*/ 	.short	0x0001
        /*0032*/ 	.short	0x0008
        /*0034*/ 	.byte	0x00, 0xf5, 0x21, 0x00


	//----- nvinfo : EIATTR_KPARAM_INFO
	.align		4
.L_67:
        /*0038*/ 	.byte	0x04, 0x17
        /*003a*/ 	.short	(.L_69 - .L_68)
.L_68:
        /*003c*/ 	.word	0x00000000
        /*0040*/ 	.short	0x0000
        /*0042*/ 	.short	0x0000
        /*0044*/ 	.byte	0x00, 0xf5, 0x21, 0x00


	//----- nvinfo : EIATTR_SPARSE_MMA_MASK
	.align		4
.L_69:
        /*0048*/ 	.byte	0x03, 0x50
        /*004a*/ 	.short	0x0000


	//----- nvinfo : EIATTR_MAXREG_COUNT
	.align		4
        /*004c*/ 	.byte	0x03, 0x1b
        /*004e*/ 	.short	0x00ff


	//----- nvinfo : EIATTR_MERCURY_ISA_VERSION
	.align		4
        /*0050*/ 	.byte	0x03, 0x5f
        /*0052*/ 	.short	0x0101


	//----- nvinfo : EIATTR_VRC_CTA_INIT_COUNT
	.align		4
        /*0054*/ 	.byte	0x02, 0x4a
	.zero		1
	.zero		1


	//----- nvinfo : EIATTR_EXIT_INSTR_OFFSETS
	.align		4
        /*0058*/ 	.byte	0x04, 0x1c
        /*005a*/ 	.short	(.L_71 - .L_70)


	//   ....[0]....
.L_70:
        /*005c*/ 	.word	0x00000610


	//   ....[1]....
        /*0060*/ 	.word	0x00000650


	//----- nvinfo : EIATTR_CBANK_PARAM_SIZE
	.align		4
.L_71:
        /*0064*/ 	.byte	0x03, 0x19
        /*0066*/ 	.short	0x0020


	//----- nvinfo : EIATTR_PARAM_CBANK
	.align		4
        /*0068*/ 	.byte	0x04, 0x0a
        /*006a*/ 	.short	(.L_73 - .L_72)
	.align		4
.L_72:
        /*006c*/ 	.word	index@(.nv.constant0._Z14transformacionPfS_S_S_)
        /*0070*/ 	.short	0x0380
        /*0072*/ 	.short	0x0020


	//----- nvinfo : EIATTR_SW_WAR
	.align		4
.L_73:
        /*0074*/ 	.byte	0x04, 0x36
        /*0076*/ 	.short	(.L_75 - .L_74)
.L_74:
        /*0078*/ 	.word	0x00000008
.L_75:


//--------------------- .nv.info._Z9reduceSumPfS_i --------------------------
	.section	.nv.info._Z9reduceSumPfS_i,"",@"SHT_CUDA_INFO"
	.sectionflags	@""
	.align	4


	//----- nvinfo : EIATTR_CUDA_API_VERSION
	.align		4
        /*0000*/ 	.byte	0x04, 0x37
        /*0002*/ 	.short	(.L_77 - .L_76)
.L_76:
        /*0004*/ 	.word	0x00000082


	//----- nvinfo : EIATTR_KPARAM_INFO
	.align		4
.L_77:
        /*0008*/ 	.byte	0x04, 0x17
        /*000a*/ 	.short	(.L_79 - .L_78)
.L_78:
        /*000c*/ 	.word	0x00000000
        /*0010*/ 	.short	0x0002
        /*0012*/ 	.short	0x0010
        /*0014*/ 	.byte	0x00, 0xf0, 0x11, 0x00


	//----- nvinfo : EIATTR_KPARAM_INFO
	.align		4
.L_79:
        /*0018*/ 	.byte	0x04, 0x17
        /*001a*/ 	.short	(.L_81 - .L_80)
.L_80:
        /*001c*/ 	.word	0x00000000
        /*0020*/ 	.short	0x0001
        /*0022*/ 	.short	0x0008
        /*0024*/ 	.byte	0x00, 0xf5, 0x21, 0x00


	//----- nvinfo : EIATTR_KPARAM_INFO
	.align		4
.L_81:
        /*0028*/ 	.byte	0x04, 0x17
        /*002a*/ 	.short	(.L_83 - .L_82)
.L_82:
        /*002c*/ 	.word	0x00000000
        /*0030*/ 	.short	0x0000
        /*0032*/ 	.short	0x0000
        /*0034*/ 	.byte	0x00, 0xf5, 0x21, 0x00


	//----- nvinfo : EIATTR_SPARSE_MMA_MASK
	.align		4
.L_83:
        /*0038*/ 	.byte	0x03, 0x50
        /*003a*/ 	.short	0x0000


	//----- nvinfo : EIATTR_MAXREG_COUNT
	.align		4
        /*003c*/ 	.byte	0x03, 0x1b
        /*003e*/ 	.short	0x00ff


	//----- nvinfo : EIATTR_NUM_BARRIERS
	.align		4
        /*0040*/ 	.byte	0x02, 0x4c
        /*0042*/ 	.byte	0x01
	.zero		1


	//----- nvinfo : EIATTR_MERCURY_ISA_VERSION
	.align		4
        /*0044*/ 	.byte	0x03, 0x5f
        /*0046*/ 	.short	0x0101


	//----- nvinfo : EIATTR_VRC_CTA_INIT_COUNT
	.align		4
        /*0048*/ 	.byte	0x02, 0x4a
	.zero		1
	.zero		1


	//----- nvinfo : EIATTR_EXIT_INSTR_OFFSETS
	.align		4
        /*004c*/ 	.byte	0x04, 0x1c
        /*004e*/ 	.short	(.L_85 - .L_84)


	//   ....[0]....
.L_84:
        /*0050*/ 	.word	0x00000210


	//   ....[1]....
        /*0054*/ 	.word	0x00000290


	//----- nvinfo : EIATTR_CBANK_PARAM_SIZE
	.align		4
.L_85:
        /*0058*/ 	.byte	0x03, 0x19
        /*005a*/ 	.short	0x0014


	//----- nvinfo : EIATTR_PARAM_CBANK
	.align		4
        /*005c*/ 	.byte	0x04, 0x0a
        /*005e*/ 	.short	(.L_87 - .L_86)
	.align		4
.L_86:
        /*0060*/ 	.word	index@(.nv.constant0._Z9reduceSumPfS_i)
        /*0064*/ 	.short	0x0380
        /*0066*/ 	.short	0x0014


	//----- nvinfo : EIATTR_SW_WAR
	.align		4
.L_87:
        /*0068*/ 	.byte	0x04, 0x36
        /*006a*/ 	.short	(.L_89 - .L_88)
.L_88:
        /*006c*/ 	.word	0x00000008
.L_89:


//--------------------- .nv.callgraph             --------------------------
	.section	.nv.callgraph,"",@"SHT_CUDA_CALLGRAPH"
	.align	4
	.sectionentsize	8
	.align		4
        /*0000*/ 	.word	0x00000000
	.align		4
        /*0004*/ 	.word	0xffffffff
	.align		4
        /*0008*/ 	.word	0x00000000
	.align		4
        /*000c*/ 	.word	0xfffffffe
	.align		4
        /*0010*/ 	.word	0x00000000
	.align		4
        /*0014*/ 	.word	0xfffffffd
	.align		4
        /*0018*/ 	.word	0x00000000
	.align		4
        /*001c*/ 	.word	0xfffffffc


//--------------------- .text._Z9reduceMaxIfEvPT_S1_j --------------------------
	.section	.text._Z9reduceMaxIfEvPT_S1_j,"ax",@progbits
	.align	128
        .global         _Z9reduceMaxIfEvPT_S1_j
        .type           _Z9reduceMaxIfEvPT_S1_j,@function
        .size           _Z9reduceMaxIfEvPT_S1_j,(.L_x_21 - _Z9reduceMaxIfEvPT_S1_j)
        .other          _Z9reduceMaxIfEvPT_S1_j,@"STO_CUDA_ENTRY STV_DEFAULT"
_Z9reduceMaxIfEvPT_S1_j:
.text._Z9reduceMaxIfEvPT_S1_j:
[----:B------:R-:W-:Y:S01]  /*0000*/  LDC R1, c[0x0][0x37c] ;  /* 0x0000df00ff017b82 */ /* 0x000fe20000000800 */
[----:B------:R-:W0:Y:S01]  /*0010*/  S2R R7, SR_TID.X ;  /* 0x0000000000077919 */ /* 0x000e220000002100 */
[----:B------:R-:W0:Y:S01]  /*0020*/  LDCU UR8, c[0x0][0x360] ;  /* 0x00006c00ff0877ac */ /* 0x000e220008000800 */
[----:B------:R-:W-:Y:S01]  /*0030*/  IMAD.MOV.U32 R4, RZ, RZ, RZ ;  /* 0x000000ffff047224 */ /* 0x000fe200078e00ff */
[----:B------:R-:W0:Y:S01]  /*0040*/  S2R R6, SR_CTAID.X ;  /* 0x0000000000067919 */ /* 0x000e220000002500 */
[----:B------:R-:W1:Y:S01]  /*0050*/  LDCU UR4, c[0x0][0x390] ;  /* 0x00007200ff0477ac */ /* 0x000e620008000800 */
[----:B------:R-:W2:Y:S01]  /*0060*/  LDCU.64 UR6, c[0x0][0x358] ;  /* 0x00006b00ff0677ac */ /* 0x000ea20008000a00 */
[----:B0-----:R-:W-:-:S05]  /*0070*/  IMAD R5, R6, UR8, R7 ;  /* 0x0000000806057c24 */ /* 0x001fca000f8e0207 */
[----:B-1----:R-:W-:-:S13]  /*0080*/  ISETP.GE.U32.AND P0, PT, R5, UR4, PT ;  /* 0x0000000405007c0c */ /* 0x002fda000bf06070 */
[----:B------:R-:W0:Y:S02]  /*0090*/  @!P0 LDC.64 R2, c[0x0][0x380] ;  /* 0x0000e000ff028b82 */ /* 0x000e240000000a00 */
[----:B0-----:R-:W-:-:S05]  /*00a0*/  @!P0 IMAD.WIDE.U32 R2, R5, 0x4, R2 ;  /* 0x0000000405028825 */ /* 0x001fca00078e0002 */
[----:B--2---:R-:W2:Y:S01]  /*00b0*/  @!P0 LDG.E R4, desc[UR6][R2.64] ;  /* 0x0000000602048981 */ /* 0x004ea2000c1e1900 */
[----:B------:R-:W0:Y:S01]  /*00c0*/  S2UR UR5, SR_CgaCtaId ;  /* 0x00000000000579c3 */ /* 0x000e220000008800 */
[----:B------:R-:W-:Y:S01]  /*00d0*/  IMAD.U32 R0, RZ, RZ, UR8 ;  /* 0x00000008ff007e24 */ /* 0x000fe2000f8e00ff */
[----:B------:R-:W-:-:S04]  /*00e0*/  UMOV UR4, 0x400 ;  /* 0x0000040000047882 */ /* 0x000fc80000000000 */
[----:B------:R-:W-:Y:S01]  /*00f0*/  ISETP.GE.U32.AND P0, PT, R0, 0x2, PT ;  /* 0x000000020000780c */ /* 0x000fe20003f06070 */
[----:B0-----:R-:W-:-:S06]  /*0100*/  ULEA UR4, UR5, UR4, 0x18 ;  /* 0x0000000405047291 */ /* 0x001fcc000f8ec0ff */
[----:B------:R-:W-:-:S05]  /*0110*/  LEA R5, R7, UR4, 0x2 ;  /* 0x0000000407057c11 */ /* 0x000fca000f8e10ff */
[----:B--2---:R0:W-:Y:S01]  /*0120*/  STS [R5], R4 ;  /* 0x0000000405007388 */ /* 0x0041e20000000800 */
[----:B------:R-:W-:Y:S06]  /*0130*/  BAR.SYNC.DEFER_BLOCKING 0x0 ;  /* 0x0000000000007b1d */ /* 0x000fec0000010000 */
[----:B------:R-:W-:Y:S05]  /*0140*/  @!P0 BRA `(.L_x_0) ;  /* 0x0000000000388947 */ /* 0x000fea0003800000 */
.L_x_3:
[--C-:B0-----:R-:W-:Y:S01]  /*0150*/  IMAD.MOV.U32 R4, RZ, RZ, R0.reuse ;  /* 0x000000ffff047224 */ /* 0x101fe200078e0000 */
[----:B------:R-:W-:Y:S01]  /*0160*/  SHF.R.U32.HI R0, RZ, 0x1, R0 ;  /* 0x00000001ff007819 */ /* 0x000fe20000011600 */
[----:B------:R-:W-:Y:S03]  /*0170*/  BSSY.RECONVERGENT B0, `(.L_x_1) ;  /* 0x0000008000007945 */ /* 0x000fe60003800200 */
[----:B------:R-:W-:-:S13]  /*0180*/  ISETP.GE.U32.AND P0, PT, R7, R0, PT ;  /* 0x000000000700720c */ /* 0x000fda0003f06070 */
[----:B------:R-:W-:Y:S05]  /*0190*/  @P0 BRA `(.L_x_2) ;  /* 0x0000000000140947 */ /* 0x000fea0003800000 */
[----:B------:R-:W-:Y:S01]  /*01a0*/  IMAD R3, R0, 0x4, R5 ;  /* 0x0000000400037824 */ /* 0x000fe200078e0205 */
[----:B------:R-:W-:Y:S05]  /*01b0*/  LDS R2, [R5] ;  /* 0x0000000005027984 */ /* 0x000fea0000000800 */
[----:B------:R-:W0:Y:S02]  /*01c0*/  LDS R3, [R3] ;  /* 0x0000000003037984 */ /* 0x000e240000000800 */
[----:B0-----:R-:W-:-:S13]  /*01d0*/  FSETP.GEU.AND P0, PT, R2, R3, PT ;  /* 0x000000030200720b */ /* 0x001fda0003f0e000 */
[----:B------:R0:W-:Y:S02]  /*01e0*/  @!P0 STS [R5], R3 ;  /* 0x0000000305008388 */ /* 0x0001e40000000800 */
.L_x_2:
[----:B------:R-:W-:Y:S05]  /*01f0*/  BSYNC.RECONVERGENT B0 ;  /* 0x0000000000007941 */ /* 0x000fea0003800200 */
.L_x_1:
[----:B------:R-:W-:Y:S01]  /*0200*/  BAR.SYNC.DEFER_BLOCKING 0x0 ;  /* 0x0000000000007b1d */ /* 0x000fe20000010000 */
[----:B------:R-:W-:-:S13]  /*0210*/  ISETP.GT.U32.AND P0, PT, R4, 0x3, PT ;  /* 0x000000030400780c */ /* 0x000fda0003f04070 */
[----:B------:R-:W-:Y:S05]  /*0220*/  @P0 BRA `(.L_x_3) ;  /* 0xfffffffc00c80947 */ /* 0x000fea000383ffff */
.L_x_0:
[----:B------:R-:W-:-:S13]  /*0230*/  ISETP.NE.AND P0, PT, R7, RZ, PT ;  /* 0x000000ff0700720c */ /* 0x000fda0003f05270 */
[----:B------:R-:W-:Y:S05]  /*0240*/  @P0 EXIT ;  /* 0x000000000000094d */ /* 0x000fea0003800000 */
[----:B------:R-:W1:Y:S01]  /*0250*/  S2UR UR5, SR_CgaCtaId ;  /* 0x00000000000579c3 */ /* 0x000e620000008800 */
[----:B------:R-:W-:-:S07]  /*0260*/  UMOV UR4, 0x400 ;  /* 0x0000040000047882 */ /* 0x000fce0000000000 */
[----:B0-----:R-:W0:Y:S01]  /*0270*/  LDC.64 R2, c[0x0][0x388] ;  /* 0x0000e200ff027b82 */ /* 0x001e220000000a00 */
[----:B-1----:R-:W-:Y:S01]  /*0280*/  ULEA UR4, UR5, UR4, 0x18 ;  /* 0x0000000405047291 */ /* 0x002fe2000f8ec0ff */
[----:B0-----:R-:W-:-:S08]  /*0290*/  IMAD.WIDE.U32 R2, R6, 0x4, R2 ;  /* 0x0000000406027825 */ /* 0x001fd000078e0002 */
[----:B------:R-:W0:Y:S04]  /*02a0*/  LDS R5, [UR4] ;  /* 0x00000004ff057984 */ /* 0x000e280008000800 */
[----:B0-----:R-:W-:Y:S01]  /*02b0*/  STG.E desc[UR6][R2.64], R5 ;  /* 0x0000000502007986 */ /* 0x001fe2000c101906 */
[----:B------:R-:W-:Y:S05]  /*02c0*/  EXIT ;  /* 0x000000000000794d */ /* 0x000fea0003800000 */
.L_x_4:
[----:B------:R-:W-:-:S00]  /*02d0*/  BRA `(.L_x_4) ;  /* 0xfffffffc00fc7947 */ /* 0x000fc0000383ffff */
[----:B------:R-:W-:-:S00]  /*02e0*/  NOP ;  /* 0x0000000000007918 */ /* 0x000fc00000000000 */
        /* <DEDUP_REMOVED lines=9> */
.L_x_21:


//--------------------- .text._Z16transformacion_sPfS_S_S_ --------------------------
	.section	.text._Z16transformacion_sPfS_S_S_,"ax",@progbits
	.align	128
        .global         _Z16transformacion_sPfS_S_S_
        .type           _Z16transformacion_sPfS_S_S_,@function
        .size           _Z16transformacion_sPfS_S_S_,(.L_x_22 - _Z16transformacion_sPfS_S_S_)
        .other          _Z16transformacion_sPfS_S_S_,@"STO_CUDA_ENTRY STV_DEFAULT"
_Z16transformacion_sPfS_S_S_:
.text._Z16transformacion_sPfS_S_S_:
[----:B------:R-:W-:Y:S01]  /*0000*/  LDC R1, c[0x0][0x37c] ;  /* 0x0000df00ff017b82 */ /* 0x000fe20000000800 */
[----:B------:R-:W0:Y:S07]  /*0010*/  S2R R2, SR_TID.X ;  /* 0x0000000000027919 */ /* 0x000e2e0000002100 */
[----:B------:R-:W0:Y:S01]  /*0020*/  LDC R3, c[0x0][0x360] ;  /* 0x0000d800ff037b82 */ /* 0x000e220000000800 */
[----:B------:R-:W1:Y:S01]  /*0030*/  LDCU.64 UR4, c[0x0][0x358] ;  /* 0x00006b00ff0477ac */ /* 0x000e620008000a00 */
[----:B------:R-:W0:Y:S06]  /*0040*/  S2R R0, SR_CTAID.X ;  /* 0x0000000000007919 */ /* 0x000e2c0000002500 */
[----:B------:R-:W2:Y:S08]  /*0050*/  LDC.64 R8, c[0x0][0x380] ;  /* 0x0000e000ff087b82 */ /* 0x000eb00000000a00 */
[----:B------:R-:W3:Y:S01]  /*0060*/  LDC.64 R10, c[0x0][0x388] ;  /* 0x0000e200ff0a7b82 */ /* 0x000ee20000000a00 */
[----:B0-----:R-:W-:-:S04]  /*0070*/  IMAD R4, R3, R0, R2 ;  /* 0x0000000003047224 */ /* 0x001fc800078e0202 */
[----:B--2---:R-:W-:-:S04]  /*0080*/  IMAD.WIDE R8, R4, 0x4, R8 ;  /* 0x0000000404087825 */ /* 0x004fc800078e0208 */
[----:B---3--:R-:W-:Y:S01]  /*0090*/  IMAD.WIDE R10, R4, 0x4, R10 ;  /* 0x00000004040a7825 */ /* 0x008fe200078e020a */
[----:B-1----:R0:W2:Y:S05]  /*00a0*/  LDG.E R12, desc[UR4][R8.64] ;  /* 0x00000004080c7981 */ /* 0x0020aa000c1e1900 */
[----:B------:R1:W3:Y:S01]  /*00b0*/  LDG.E R11, desc[UR4][R10.64] ;  /* 0x000000040a0b7981 */ /* 0x0002e2000c1e1900 */
[----:B------:R-:W-:Y:S02]  /*00c0*/  MOV R5, 0x400 ;  /* 0x0000040000057802 */ /* 0x000fe40000000f00 */
[C---:B------:R-:W-:Y:S01]  /*00d0*/  ISETP.GE.U32.AND P0, PT, R3.reuse, 0x4, PT ;  /* 0x000000040300780c */ /* 0x040fe20003f06070 */
[----:B------:R-:W4:Y:S01]  /*00e0*/  S2R R6, SR_CgaCtaId ;  /* 0x0000000000067919 */ /* 0x000f220000008800 */
[----:B0-----:R-:W-:-:S02]  /*00f0*/  LOP3.LUT R8, R3, 0x3, RZ, 0xc0, !PT ;  /* 0x0000000303087812 */ /* 0x001fc400078ec0ff */
[----:B------:R-:W-:Y:S01]  /*0100*/  I2FP.F32.S32 R9, R4 ;  /* 0x0000000400097245 */ /* 0x000fe20000201400 */
[----:B-1----:R-:W-:Y:S01]  /*0110*/  HFMA2 R10, -RZ, RZ, 0, 0 ;  /* 0x00000000ff0a7431 */ /* 0x002fe200000001ff */
[----:B----4-:R-:W-:-:S04]  /*0120*/  LEA R5, R6, R5, 0x18 ;  /* 0x0000000506057211 */ /* 0x010fc800078ec0ff */
[CC--:B------:R-:W-:Y:S02]  /*0130*/  LEA R6, R3.reuse, R5.reuse, 0x2 ;  /* 0x0000000503067211 */ /* 0x0c0fe400078e10ff */
[C---:B------:R-:W-:Y:S02]  /*0140*/  LEA R13, R2.reuse, R5, 0x2 ;  /* 0x00000005020d7211 */ /* 0x040fe400078e10ff */
[----:B------:R-:W-:Y:S02]  /*0150*/  LEA R16, R2, R6, 0x2 ;  /* 0x0000000602107211 */ /* 0x000fe400078e10ff */
[----:B------:R-:W-:Y:S01]  /*0160*/  LEA R7, R3, R13, 0x3 ;  /* 0x0000000d03077211 */ /* 0x000fe200078e18ff */
[----:B--2---:R0:W-:Y:S04]  /*0170*/  STS [R13], R12 ;  /* 0x0000000c0d007388 */ /* 0x0041e80000000800 */
[----:B---3--:R0:W-:Y:S04]  /*0180*/  STS [R16], R11 ;  /* 0x0000000b10007388 */ /* 0x0081e80000000800 */
[----:B------:R0:W-:Y:S01]  /*0190*/  STS [R7], RZ ;  /* 0x000000ff07007388 */ /* 0x0001e20000000800 */
[----:B------:R-:W-:Y:S06]  /*01a0*/  BAR.SYNC.DEFER_BLOCKING 0x0 ;  /* 0x0000000000007b1d */ /* 0x000fec0000010000 */
[----:B------:R0:W1:Y:S01]  /*01b0*/  LDS R14, [R7] ;  /* 0x00000000070e7984 */ /* 0x0000620000000800 */
[----:B------:R-:W-:Y:S05]  /*01c0*/  @!P0 BRA `(.L_x_5) ;  /* 0x0000001400488947 */ /* 0x000fea0003800000 */
[C---:B0-----:R-:W-:Y:S02]  /*01d0*/  LOP3.LUT R11, R3.reuse, 0xfffffffc, RZ, 0xc0, !PT ;  /* 0xfffffffc030b7812 */ /* 0x041fe400078ec0ff */
[----:B------:R-:W-:Y:S02]  /*01e0*/  LOP3.LUT R10, R3, 0x7fc, RZ, 0xc0, !PT ;  /* 0x000007fc030a7812 */ /* 0x000fe400078ec0ff */
[----:B------:R-:W-:Y:S02]  /*01f0*/  IADD3 R11, PT, PT, -R11, RZ, RZ ;  /* 0x000000ff0b0b7210 */ /* 0x000fe40007ffe1ff */
[----:B------:R-:W-:Y:S02]  /*0200*/  IADD3 R12, PT, PT, R5, 0x8, RZ ;  /* 0x00000008050c7810 */ /* 0x000fe40007ffe0ff */
[----:B------:R-:W-:-:S13]  /*0210*/  ISETP.GE.AND P0, PT, R11, RZ, PT ;  /* 0x000000ff0b00720c */ /* 0x000fda0003f06270 */
[----:B------:R-:W-:Y:S05]  /*0220*/  @P0 BRA `(.L_x_6) ;  /* 0x0000001000700947 */ /* 0x000fea0003800000 */
[----:B------:R-:W-:Y:S02]  /*0230*/  IADD3 R13, PT, PT, -R11, RZ, RZ ;  /* 0x000000ff0b0d7210 */ /* 0x000fe40007ffe1ff */
[----:B------:R-:W-:Y:S02]  /*0240*/  PLOP3.LUT P0, PT, PT, PT, PT, 0x80, 0x8 ;  /* 0x000000000008781c */ /* 0x000fe40003f0f070 */
[----:B------:R-:W-:-:S13]  /*0250*/  ISETP.GT.AND P1, PT, R13, 0xc, PT ;  /* 0x0000000c0d00780c */ /* 0x000fda0003f24270 */
[----:B------:R-:W-:Y:S05]  /*0260*/  @!P1 BRA `(.L_x_7) ;  /* 0x0000000800d49947 */ /* 0x000fea0003800000 */
[----:B------:R-:W-:-:S13]  /*0270*/  PLOP3.LUT P0, PT, PT, PT, PT, 0x8, 0x80 ;  /* 0x000000000080781c */ /* 0x000fda0003f0e170 */
.L_x_8:
[----:B0-----:R-:W0:Y:S01]  /*0280*/  LDS R16, [R12+-0x8] ;  /* 0xfffff8000c107984 */ /* 0x001e220000000800 */
[----:B------:R-:W-:Y:S02]  /*0290*/  LEA R13, R3, R12, 0x2 ;  /* 0x0000000c030d7211 */ /* 0x000fe400078e10ff */
[----:B------:R-:W-:-:S03]  /*02a0*/  IADD3 R11, PT, PT, R11, 0x10, RZ ;  /* 0x000000100b0b7810 */ /* 0x000fc60007ffe0ff */
[----:B------:R-:W2:Y:S01]  /*02b0*/  LDS R17, [R13+-0x8] ;  /* 0xfffff8000d117984 */ /* 0x000ea20000000800 */
[----:B0-----:R-:W-:-:S04]  /*02c0*/  FMUL R16, R9, R16 ;  /* 0x0000001009107220 */ /* 0x001fc80000400000 */
[----:B------:R-:W0:Y:S02]  /*02d0*/  F2I.CEIL.NTZ R15, R16 ;  /* 0x00000010000f7305 */ /* 0x000e24000020b100 */
[----:B0-----:R-:W-:-:S04]  /*02e0*/  LOP3.LUT R15, R15, 0x1, RZ, 0xc0, !PT ;  /* 0x000000010f0f7812 */ /* 0x001fc800078ec0ff */
[----:B------:R-:W-:-:S13]  /*02f0*/  ISETP.NE.U32.AND P1, PT, R15, 0x1, PT ;  /* 0x000000010f00780c */ /* 0x000fda0003f25070 */
[C-C-:B--2---:R-:W-:Y:S01]  /*0300*/  @P1 FADD R15, R16.reuse, R17.reuse ;  /* 0x00000011100f1221 */ /* 0x144fe20000000000 */
[----:B------:R-:W-:-:S04]  /*0310*/  @!P1 FADD R15, R16, -R17 ;  /* 0x80000011100f9221 */ /* 0x000fc80000000000 */
[----:B-1----:R-:W-:-:S05]  /*0320*/  FADD R15, R15, R14 ;  /* 0x0000000e0f0f7221 */ /* 0x002fca0000000000 */
[----:B------:R-:W-:Y:S04]  /*0330*/  STS [R7], R15 ;  /* 0x0000000f07007388 */ /* 0x000fe80000000800 */
[----:B------:R-:W0:Y:S02]  /*0340*/  LDS R14, [R12+-0x4] ;  /* 0xfffffc000c0e7984 */ /* 0x000e240000000800 */
[----:B0-----:R-:W-:-:S04]  /*0350*/  FMUL R17, R9, R14 ;  /* 0x0000000e09117220 */ /* 0x001fc80000400000 */
[----:B------:R-:W0:Y:S02]  /*0360*/  F2I.CEIL.NTZ R14, R17 ;  /* 0x00000011000e7305 */ /* 0x000e24000020b100 */
[----:B0-----:R-:W-:-:S04]  /*0370*/  LOP3.LUT R14, R14, 0x1, RZ, 0xc0, !PT ;  /* 0x000000010e0e7812 */ /* 0x001fc800078ec0ff */
[----:B------:R-:W-:-:S13]  /*0380*/  ISETP.NE.U32.AND P1, PT, R14, 0x1, PT ;  /* 0x000000010e00780c */ /* 0x000fda0003f25070 */
[----:B------:R-:W0:Y:S04]  /*0390*/  @!P1 LDS R14, [R13+-0x4] ;  /* 0xfffffc000d0e9984 */ /* 0x000e280000000800 */
[----:B------:R-:W1:Y:S01]  /*03a0*/  @P1 LDS R16, [R13+-0x4] ;  /* 0xfffffc000d101984 */ /* 0x000e620000000800 */
[C---:B0-----:R-:W-:Y:S01]  /*03b0*/  @!P1 FADD R14, R17.reuse, -R14 ;  /* 0x8000000e110e9221 */ /* 0x041fe20000000000 */
[----:B-1----:R-:W-:-:S04]  /*03c0*/  @P1 FADD R14, R17, R16 ;  /* 0x00000010110e1221 */ /* 0x002fc80000000000 */
[----:B------:R-:W-:-:S05]  /*03d0*/  FADD R16, R15, R14 ;  /* 0x0000000e0f107221 */ /* 0x000fca0000000000 */
[----:B------:R-:W-:Y:S04]  /*03e0*/  STS [R7], R16 ;  /* 0x0000001007007388 */ /* 0x000fe80000000800 */
[----:B------:R-:W0:Y:S02]  /*03f0*/  LDS R14, [R12] ;  /* 0x000000000c0e7984 */ /* 0x000e240000000800 */
[----:B0-----:R-:W-:-:S04]  /*0400*/  FMUL R15, R9, R14 ;  /* 0x0000000e090f7220 */ /* 0x001fc80000400000 */
[----:B------:R-:W0:Y:S02]  /*0410*/  F2I.CEIL.NTZ R14, R15 ;  /* 0x0000000f000e7305 */ /* 0x000e24000020b100 */
[----:B0-----:R-:W-:-:S04]  /*0420*/  LOP3.LUT R14, R14, 0x1, RZ, 0xc0, !PT ;  /* 0x000000010e0e7812 */ /* 0x001fc800078ec0ff */
[----:B------:R-:W-:-:S13]  /*0430*/  ISETP.NE.U32.AND P1, PT, R14, 0x1, PT ;  /* 0x000000010e00780c */ /* 0x000fda0003f25070 */
[----:B------:R-:W0:Y:S04]  /*0440*/  @!P1 LDS R14, [R13] ;  /* 0x000000000d0e9984 */ /* 0x000e280000000800 */
[----:B------:R-:W1:Y:S01]  /*0450*/  @P1 LDS R18, [R13] ;  /* 0x000000000d121984 */ /* 0x000e620000000800 */
[C---:B0-----:R-:W-:Y:S01]  /*0460*/  @!P1 FADD R14, R15.reuse, -R14 ;  /* 0x8000000e0f0e9221 */ /* 0x041fe20000000000 */
[----:B-1----:R-:W-:-:S04]  /*0470*/  @P1 FADD R14, R15, R18 ;  /* 0x000000120f0e1221 */ /* 0x002fc80000000000 */
[----:B------:R-:W-:-:S05]  /*0480*/  FADD R17, R16, R14 ;  /* 0x0000000e10117221 */ /* 0x000fca0000000000 */
[----:B------:R-:W-:Y:S04]  /*0490*/  STS [R7], R17 ;  /* 0x0000001107007388 */ /* 0x000fe80000000800 */
[----:B------:R-:W0:Y:S02]  /*04a0*/  LDS R14, [R12+0x4] ;  /* 0x000004000c0e7984 */ /* 0x000e240000000800 */
[----:B0-----:R-:W-:-:S04]  /*04b0*/  FMUL R19, R9, R14 ;  /* 0x0000000e09137220 */ /* 0x001fc80000400000 */
[----:B------:R-:W0:Y:S02]  /*04c0*/  F2I.CEIL.NTZ R14, R19 ;  /* 0x00000013000e7305 */ /* 0x000e24000020b100 */
[----:B0-----:R-:W-:-:S04]  /*04d0*/  LOP3.LUT R14, R14, 0x1, RZ, 0xc0, !PT ;  /* 0x000000010e0e7812 */ /* 0x001fc800078ec0ff */
[----:B------:R-:W-:-:S13]  /*04e0*/  ISETP.NE.U32.AND P1, PT, R14, 0x1, PT ;  /* 0x000000010e00780c */ /* 0x000fda0003f25070 */
[----:B------:R-:W0:Y:S04]  /*04f0*/  @!P1 LDS R14, [R13+0x4] ;  /* 0x000004000d0e9984 */ /* 0x000e280000000800 */
[----:B------:R-:W1:Y:S01]  /*0500*/  @P1 LDS R16, [R13+0x4] ;  /* 0x000004000d101984 */ /* 0x000e620000000800 */
        /* <DEDUP_REMOVED lines=9> */
[----:B------:R-:W0:Y:S04]  /*05a0*/  @P1 LDS R14, [R13+0x8] ;  /* 0x000008000d0e1984 */ /* 0x000e280000000800 */
[----:B------:R-:W1:Y:S01]  /*05b0*/  @!P1 LDS R16, [R13+0x8] ;  /* 0x000008000d109984 */ /* 0x000e620000000800 */
[C---:B0-----:R-:W-:Y:S01]  /*05c0*/  @P1 FADD R14, R17.reuse, R14 ;  /* 0x0000000e110e1221 */ /* 0x041fe20000000000 */
[----:B-1----:R-:W-:-:S04]  /*05d0*/  @!P1 FADD R14, R17, -R16 ;  /* 0x80000010110e9221 */ /* 0x002fc80000000000 */
        /* <DEDUP_REMOVED lines=112> */
[----:B------:R0:W1:Y:S02]  /*0ce0*/  LDS R14, [R12+0x34] ;  /* 0x000034000c0e7984 */ /* 0x0000640000000800 */
[----:B0-----:R-:W-:Y:S01]  /*0cf0*/  IADD3 R12, PT, PT, R12, 0x40, RZ ;  /* 0x000000400c0c7810 */ /* 0x001fe20007ffe0ff */
[----:B-1----:R-:W-:-:S04]  /*0d00*/  FMUL R19, R9, R14 ;  /* 0x0000000e09137220 */ /* 0x002fc80000400000 */
[----:B------:R-:W0:Y:S02]  /*0d10*/  F2I.CEIL.NTZ R14, R19 ;  /* 0x00000013000e7305 */ /* 0x000e24000020b100 */
[----:B0-----:R-:W-:-:S04]  /*0d20*/  LOP3.LUT R14, R14, 0x1, RZ, 0xc0, !PT ;  /* 0x000000010e0e7812 */ /* 0x001fc800078ec0ff */
[----:B------:R-:W-:-:S13]  /*0d30*/  ISETP.NE.U32.AND P1, PT, R14, 0x1, PT ;  /* 0x000000010e00780c */ /* 0x000fda0003f25070 */
[----:B------:R-:W0:Y:S04]  /*0d40*/  @!P1 LDS R14, [R13+0x34] ;  /* 0x000034000d0e9984 */ /* 0x000e280000000800 */
[----:B------:R-:W1:Y:S01]  /*0d50*/  @P1 LDS R16, [R13+0x34] ;  /* 0x000034000d101984 */ /* 0x000e620000000800 */
[C---:B0-----:R-:W-:Y:S01]  /*0d60*/  @!P1 FADD R14, R19.reuse, -R14 ;  /* 0x8000000e130e9221 */ /* 0x041fe20000000000 */
[----:B-1----:R-:W-:Y:S01]  /*0d70*/  @P1 FADD R14, R19, R16 ;  /* 0x00000010130e1221 */ /* 0x002fe20000000000 */
[----:B------:R-:W-:-:S03]  /*0d80*/  ISETP.GE.AND P1, PT, R11, -0xc, PT ;  /* 0xfffffff40b00780c */ /* 0x000fc60003f26270 */
[----:B------:R-:W-:-:S05]  /*0d90*/  FADD R14, R17, R14 ;  /* 0x0000000e110e7221 */ /* 0x000fca0000000000 */
[----:B------:R0:W-:Y:S05]  /*0da0*/  STS [R7], R14 ;  /* 0x0000000e07007388 */ /* 0x0001ea0000000800 */
[----:B------:R-:W-:Y:S05]  /*0db0*/  @!P1 BRA `(.L_x_8) ;  /* 0xfffffff400309947 */ /* 0x000fea000383ffff */
.L_x_7:
[----:B------:R-:W-:-:S04]  /*0dc0*/  IADD3 R13, PT, PT, -R11, RZ, RZ ;  /* 0x000000ff0b0d7210 */ /* 0x000fc80007ffe1ff */
[----:B------:R-:W-:-:S13]  /*0dd0*/  ISETP.GT.AND P1, PT, R13, 0x4, PT ;  /* 0x000000040d00780c */ /* 0x000fda0003f24270 */
[----:B------:R-:W-:Y:S05]  /*0de0*/  @!P1 BRA `(.L_x_9) ;  /* 0x0000000400789947 */ /* 0x000fea0003800000 */
[----:B------:R-:W2:Y:S01]  /*0df0*/  LDS R16, [R12+-0x8] ;  /* 0xfffff8000c107984 */ /* 0x000ea20000000800 */
[----:B------:R-:W-:Y:S02]  /*0e00*/  LEA R13, R3, R12, 0x2 ;  /* 0x0000000c030d7211 */ /* 0x000fe400078e10ff */
[----:B------:R-:W-:-:S03]  /*0e10*/  IADD3 R11, PT, PT, R11, 0x4, RZ ;  /* 0x000000040b0b7810 */ /* 0x000fc60007ffe0ff */
[----:B------:R-:W3:Y:S01]  /*0e20*/  LDS R17, [R13+-0x8] ;  /* 0xfffff8000d117984 */ /* 0x000ee20000000800 */
[----:B------:R-:W-:Y:S01]  /*0e30*/  IADD3 R11, PT, PT, R11, 0x4, RZ ;  /* 0x000000040b0b7810 */ /* 0x000fe20007ffe0ff */
[----:B--2---:R-:W-:-:S04]  /*0e40*/  FMUL R16, R9, R16 ;  /* 0x0000001009107220 */ /* 0x004fc80000400000 */
[----:B------:R-:W2:Y:S02]  /*0e50*/  F2I.CEIL.NTZ R15, R16 ;  /* 0x00000010000f7305 */ /* 0x000ea4000020b100 */
[----:B--2---:R-:W-:-:S04]  /*0e60*/  LOP3.LUT R15, R15, 0x1, RZ, 0xc0, !PT ;  /* 0x000000010f0f7812 */ /* 0x004fc800078ec0ff */
[----:B------:R-:W-:-:S13]  /*0e70*/  ISETP.NE.U32.AND P0, PT, R15, 0x1, PT ;  /* 0x000000010f00780c */ /* 0x000fda0003f05070 */
[C-C-:B---3--:R-:W-:Y:S01]  /*0e80*/  @P0 FADD R15, R16.reuse, R17.reuse ;  /* 0x00000011100f0221 */ /* 0x148fe20000000000 */
[----:B------:R-:W-:-:S04]  /*0e90*/  @!P0 FADD R15, R16, -R17 ;  /* 0x80000011100f8221 */ /* 0x000fc80000000000 */
[----:B-1----:R-:W-:-:S05]  /*0ea0*/  FADD R15, R14, R15 ;  /* 0x0000000f0e0f7221 */ /* 0x002fca0000000000 */
[----:B------:R-:W-:Y:S04]  /*0eb0*/  STS [R7], R15 ;  /* 0x0000000f07007388 */ /* 0x000fe80000000800 */
[----:B0-----:R-:W0:Y:S02]  /*0ec0*/  LDS R14, [R12+-0x4] ;  /* 0xfffffc000c0e7984 */ /* 0x001e240000000800 */
        /* <DEDUP_REMOVED lines=29> */
[----:B-1----:R-:W-:Y:S01]  /*10a0*/  @P0 FADD R14, R19, R16 ;  /* 0x00000010130e0221 */ /* 0x002fe20000000000 */
[----:B------:R-:W-:-:S03]  /*10b0*/  IADD3 R16, PT, PT, R12, 0x10, RZ ;  /* 0x000000100c107810 */ /* 0x000fc60007ffe0ff */
[----:B------:R-:W-:Y:S01]  /*10c0*/  FADD R15, R17, R14 ;  /* 0x0000000e110f7221 */ /* 0x000fe20000000000 */
[----:B------:R-:W-:-:S04]  /*10d0*/  LEA R13, R3, R16, 0x2 ;  /* 0x00000010030d7211 */ /* 0x000fc800078e10ff */
[----:B------:R-:W-:Y:S04]  /*10e0*/  STS [R7], R15 ;  /* 0x0000000f07007388 */ /* 0x000fe80000000800 */
[----:B------:R-:W0:Y:S02]  /*10f0*/  LDS R14, [R12+0x8] ;  /* 0x000008000c0e7984 */ /* 0x000e240000000800 */
[----:B0-----:R-:W-:-:S04]  /*1100*/  FMUL R17, R9, R14 ;  /* 0x0000000e09117220 */ /* 0x001fc80000400000 */
[----:B------:R-:W0:Y:S02]  /*1110*/  F2I.CEIL.NTZ R14, R17 ;  /* 0x00000011000e7305 */ /* 0x000e24000020b100 */
[----:B0-----:R-:W-:-:S04]  /*1120*/  LOP3.LUT R14, R14, 0x1, RZ, 0xc0, !PT ;  /* 0x000000010e0e7812 */ /* 0x001fc800078ec0ff */
[----:B------:R-:W-:-:S13]  /*1130*/  ISETP.NE.U32.AND P0, PT, R14, 0x1, PT ;  /* 0x000000010e00780c */ /* 0x000fda0003f05070 */
[----:B------:R-:W0:Y:S04]  /*1140*/  @P0 LDS R14, [R13+-0x8] ;  /* 0xfffff8000d0e0984 */ /* 0x000e280000000800 */
[----:B------:R-:W1:Y:S01]  /*1150*/  @!P0 LDS R18, [R13+-0x8] ;  /* 0xfffff8000d128984 */ /* 0x000e620000000800 */
        /* <DEDUP_REMOVED lines=27> */
[----:B0-----:R-:W-:Y:S01]  /*1310*/  FMUL R19, R9, R12 ;  /* 0x0000000c09137220 */ /* 0x001fe20000400000 */
[----:B------:R-:W-:-:S03]  /*1320*/  IADD3 R12, PT, PT, R16, 0x10, RZ ;  /* 0x00000010100c7810 */ /* 0x000fc60007ffe0ff */
[----:B------:R-:W0:Y:S02]  /*1330*/  F2I.CEIL.NTZ R14, R19 ;  /* 0x00000013000e7305 */ /* 0x000e24000020b100 */
[----:B0-----:R-:W-:-:S04]  /*1340*/  LOP3.LUT R14, R14, 0x1, RZ, 0xc0, !PT ;  /* 0x000000010e0e7812 */ /* 0x001fc800078ec0ff */
[----:B------:R-:W-:-:S13]  /*1350*/  ISETP.NE.U32.AND P0, PT, R14, 0x1, PT ;  /* 0x000000010e00780c */ /* 0x000fda0003f05070 */
[----:B------:R-:W0:Y:S04]  /*1360*/  @!P0 LDS R14, [R13+0x4] ;  /* 0x000004000d0e8984 */ /* 0x000e280000000800 */
[----:B------:R-:W1:Y:S01]  /*1370*/  @P0 LDS R18, [R13+0x4] ;  /* 0x000004000d120984 */ /* 0x000e620000000800 */
[C---:B0-----:R-:W-:Y:S01]  /*1380*/  @!P0 FADD R14, R19.reuse, -R14 ;  /* 0x8000000e130e8221 */ /* 0x041fe20000000000 */
[----:B-1----:R-:W-:Y:S01]  /*1390*/  @P0 FADD R14, R19, R18 ;  /* 0x00000012130e0221 */ /* 0x002fe20000000000 */
[----:B------:R-:W-:-:S03]  /*13a0*/  PLOP3.LUT P0, PT, PT, PT, PT, 0x8, 0x80 ;  /* 0x000000000080781c */ /* 0x000fc60003f0e170 */
[----:B------:R-:W-:-:S05]  /*13b0*/  FADD R14, R17, R14 ;  /* 0x0000000e110e7221 */ /* 0x000fca0000000000 */
[----:B------:R2:W-:Y:S05]  /*13c0*/  STS [R7], R14 ;  /* 0x0000000e07007388 */ /* 0x0005ea0000000800 */
.L_x_9:
[----:B------:R-:W-:-:S13]  /*13d0*/  ISETP.NE.OR P0, PT, R11, RZ, P0 ;  /* 0x000000ff0b00720c */ /* 0x000fda0000705670 */
[----:B------:R-:W-:Y:S05]  /*13e0*/  @!P0 BRA `(.L_x_5) ;  /* 0x0000000000c08947 */ /* 0x000fea0003800000 */
.L_x_6:
[----:B---3--:R-:W3:Y:S01]  /*13f0*/  LDS R16, [R12+-0x8] ;  /* 0xfffff8000c107984 */ /* 0x008ee20000000800 */
[----:B------:R-:W-:Y:S02]  /*1400*/  LEA R13, R3, R12, 0x2 ;  /* 0x0000000c030d7211 */ /* 0x000fe400078e10ff */
[----:B------:R-:W-:-:S03]  /*1410*/  IADD3 R11, PT, PT, R11, 0x4, RZ ;  /* 0x000000040b0b7810 */ /* 0x000fc60007ffe0ff */
[----:B------:R-:W4:Y:S01]  /*1420*/  LDS R17, [R13+-0x8] ;  /* 0xfffff8000d117984 */ /* 0x000f220000000800 */
[----:B---3--:R-:W-:-:S04]  /*1430*/  FMUL R16, R9, R16 ;  /* 0x0000001009107220 */ /* 0x008fc80000400000 */
[----:B------:R-:W3:Y:S02]  /*1440*/  F2I.CEIL.NTZ R15, R16 ;  /* 0x00000010000f7305 */ /* 0x000ee4000020b100 */
[----:B---3--:R-:W-:-:S04]  /*1450*/  LOP3.LUT R15, R15, 0x1, RZ, 0xc0, !PT ;  /* 0x000000010f0f7812 */ /* 0x008fc800078ec0ff */
[----:B------:R-:W-:-:S13]  /*1460*/  ISETP.NE.U32.AND P0, PT, R15, 0x1, PT ;  /* 0x000000010f00780c */ /* 0x000fda0003f05070 */
[C-C-:B----4-:R-:W-:Y:S01]  /*1470*/  @P0 FADD R15, R17.reuse, R16.reuse ;  /* 0x00000010110f0221 */ /* 0x150fe20000000000 */
[----:B------:R-:W-:-:S04]  /*1480*/  @!P0 FADD R15, -R17, R16 ;  /* 0x00000010110f8221 */ /* 0x000fc80000000100 */
[----:B-1----:R-:W-:-:S05]  /*1490*/  FADD R15, R15, R14 ;  /* 0x0000000e0f0f7221 */ /* 0x002fca0000000000 */
[----:B------:R-:W-:Y:S04]  /*14a0*/  STS [R7], R15 ;  /* 0x0000000f07007388 */ /* 0x000fe80000000800 */
[----:B0-2---:R-:W0:Y:S02]  /*14b0*/  LDS R14, [R12+-0x4] ;  /* 0xfffffc000c0e7984 */ /* 0x005e240000000800 */
[----:B0-----:R-:W-:-:S04]  /*14c0*/  FMUL R17, R9, R14 ;  /* 0x0000000e09117220 */ /* 0x001fc80000400000 */
[----:B------:R-:W0:Y:S02]  /*14d0*/  F2I.CEIL.NTZ R14, R17 ;  /* 0x00000011000e7305 */ /* 0x000e24000020b100 */
[----:B0-----:R-:W-:-:S04]  /*14e0*/  LOP3.LUT R14, R14, 0x1, RZ, 0xc0, !PT ;  /* 0x000000010e0e7812 */ /* 0x001fc800078ec0ff */
[----:B------:R-:W-:-:S13]  /*14f0*/  ISETP.NE.U32.AND P0, PT, R14, 0x1, PT ;  /* 0x000000010e00780c */ /* 0x000fda0003f05070 */
[----:B------:R-:W0:Y:S04]  /*1500*/  @!P0 LDS R14, [R13+-0x4] ;  /* 0xfffffc000d0e8984 */ /* 0x000e280000000800 */
[----:B------:R-:W1:Y:S01]  /*1510*/  @P0 LDS R16, [R13+-0x4] ;  /* 0xfffffc000d100984 */ /* 0x000e620000000800 */
[--C-:B0-----:R-:W-:Y:S01]  /*1520*/  @!P0 FADD R14, -R14, R17.reuse ;  /* 0x000000110e0e8221 */ /* 0x101fe20000000100 */
        /* <DEDUP_REMOVED lines=10> */
[--C-:B0-----:R-:W-:Y:S01]  /*15d0*/  @!P0 FADD R14, -R14, R15.reuse ;  /* 0x0000000f0e0e8221 */ /* 0x101fe20000000100 */
        /* <DEDUP_REMOVED lines=11> */
[--C-:B0-----:R-:W-:Y:S01]  /*1690*/  @!P0 FADD R14, -R14, R19.reuse ;  /* 0x000000130e0e8221 */ /* 0x101fe20000000100 */
[----:B-1----:R-:W-:Y:S01]  /*16a0*/  @P0 FADD R14, R16, R19 ;  /* 0x00000013100e0221 */ /* 0x002fe20000000000 */
[----:B------:R-:W-:-:S03]  /*16b0*/  ISETP.NE.AND P0, PT, R11, RZ, PT ;  /* 0x000000ff0b00720c */ /* 0x000fc60003f05270 */
[----:B------:R-:W-:-:S05]  /*16c0*/  FADD R14, R17, R14 ;  /* 0x0000000e110e7221 */ /* 0x000fca0000000000 */
[----:B------:R3:W-:Y:S05]  /*16d0*/  STS [R7], R14 ;  /* 0x0000000e07007388 */ /* 0x0007ea0000000800 */
[----:B------:R-:W-:Y:S05]  /*16e0*/  @P0 BRA `(.L_x_6) ;  /* 0xfffffffc00400947 */ /* 0x000fea000383ffff */
.L_x_5:
[----:B0-----:R-:W0:Y:S01]  /*16f0*/  LDC.64 R12, c[0x0][0x390] ;  /* 0x0000e400ff0c7b82 */ /* 0x001e220000000a00 */
[----:B------:R-:W-:Y:S02]  /*1700*/  ISETP.NE.AND P1, PT, R8, RZ, PT ;  /* 0x000000ff0800720c */ /* 0x000fe40003f25270 */
[----:B------:R-:W-:Y:S01]  /*1710*/  ISETP.NE.AND P0, PT, R2, RZ, PT ;  /* 0x000000ff0200720c */ /* 0x000fe20003f05270 */
[----:B0-----:R-:W-:-:S10]  /*1720*/  IMAD.WIDE R12, R4, 0x4, R12 ;  /* 0x00000004040c7825 */ /* 0x001fd400078e020c */
[----:B------:R-:W-:Y:S05]  /*1730*/  @!P1 BRA `(.L_x_10) ;  /* 0x0000000000449947 */ /* 0x000fea0003800000 */
[----:B------:R-:W-:Y:S02]  /*1740*/  LEA R10, R10, R5, 0x2 ;  /* 0x000000050a0a7211 */ /* 0x000fe400078e10ff */
[----:B------:R-:W-:-:S07]  /*1750*/  IADD3 R8, PT, PT, -R8, RZ, RZ ;  /* 0x000000ff08087210 */ /* 0x000fce0007ffe1ff */
.L_x_11:
[----:B0-----:R0:W4:Y:S01]  /*1760*/  LDS R2, [R10] ;  /* 0x000000000a027984 */ /* 0x0011220000000800 */
[----:B------:R-:W-:Y:S02]  /*1770*/  LEA R4, R3, R10, 0x2 ;  /* 0x0000000a03047211 */ /* 0x000fe400078e10ff */
[----:B------:R-:W-:-:S04]  /*1780*/  IADD3 R8, PT, PT, R8, 0x1, RZ ;  /* 0x0000000108087810 */ /* 0x000fc80007ffe0ff */
[----:B------:R-:W5:Y:S01]  /*1790*/  LDS R4, [R4] ;  /* 0x0000000004047984 */ /* 0x000f620000000800 */
[----:B0-----:R-:W-:Y:S01]  /*17a0*/  IADD3 R10, PT, PT, R10, 0x4, RZ ;  /* 0x000000040a0a7810 */ /* 0x001fe20007ffe0ff */
[----:B----4-:R-:W-:-:S04]  /*17b0*/  FMUL R11, R9, R2 ;  /* 0x00000002090b7220 */ /* 0x010fc80000400000 */
[----:B------:R-:W0:Y:S02]  /*17c0*/  F2I.CEIL.NTZ R2, R11 ;  /* 0x0000000b00027305 */ /* 0x000e24000020b100 */
[----:B0-----:R-:W-:-:S04]  /*17d0*/  LOP3.LUT R2, R2, 0x1, RZ, 0xc0, !PT ;  /* 0x0000000102027812 */ /* 0x001fc800078ec0ff */
[----:B------:R-:W-:-:S13]  /*17e0*/  ISETP.NE.U32.AND P1, PT, R2, 0x1, PT ;  /* 0x000000010200780c */ /* 0x000fda0003f25070 */
[C-C-:B-----5:R-:W-:Y:S01]  /*17f0*/  @!P1 FADD R5, R11.reuse, -R4.reuse ;  /* 0x800000040b059221 */ /* 0x160fe20000000000 */
[----:B------:R-:W-:Y:S01]  /*1800*/  @P1 FADD R5, R11, R4 ;  /* 0x000000040b051221 */ /* 0x000fe20000000000 */
[----:B------:R-:W-:-:S03]  /*1810*/  ISETP.NE.AND P1, PT, R8, RZ, PT ;  /* 0x000000ff0800720c */ /* 0x000fc60003f25270 */
[----:B-123--:R-:W-:-:S05]  /*1820*/  FADD R14, R5, R14 ;  /* 0x0000000e050e7221 */ /* 0x00efca0000000000 */
[----:B------:R0:W-:Y:S05]  /*1830*/  STS [R7], R14 ;  /* 0x0000000e07007388 */ /* 0x0001ea0000000800 */
[----:B------:R-:W-:Y:S05]  /*1840*/  @P1 BRA `(.L_x_11) ;  /* 0xfffffffc00c41947 */ /* 0x000fea000383ffff */
.L_x_10:
[----:B-1----:R1:W-:Y:S01]  /*1850*/  STG.E desc[UR4][R12.64], R14 ;  /* 0x0000000e0c007986 */ /* 0x0023e2000c101904 */
[----:B------:R-:W-:Y:S05]  /*1860*/  @P0 EXIT ;  /* 0x000000000000094d */ /* 0x000fea0003800000 */
[----:B------:R-:W-:Y:S02]  /*1870*/  LEA R6, R3, R6, 0x2 ;  /* 0x0000000603067211 */ /* 0x000fe400078e10ff */
[----:B------:R-:W4:Y:S03]  /*1880*/  LDC.64 R2, c[0x0][0x398] ;  /* 0x0000e600ff027b82 */ /* 0x000f260000000a00 */
[----:B------:R-:W5:Y:S01]  /*1890*/  LDS R5, [R6] ;  /* 0x0000000006057984 */ /* 0x000f620000000800 */
[----:B----4-:R-:W-:-:S05]  /*18a0*/  IMAD.WIDE.U32 R2, R0, 0x4, R2 ;  /* 0x0000000400027825 */ /* 0x010fca00078e0002 */
[----:B-----5:R-:W-:Y:S01]  /*18b0*/  STG.E desc[UR4][R2.64], R5 ;  /* 0x0000000502007986 */ /* 0x020fe2000c101904 */
[----:B------:R-:W-:Y:S05]  /*18c0*/  EXIT ;  /* 0x000000000000794d */ /* 0x000fea0003800000 */
.L_x_12:
        /* <DEDUP_REMOVED lines=11> */
.L_x_22:


//--------------------- .text._Z14transformacionPfS_S_S_ --------------------------
	.section	.text._Z14transformacionPfS_S_S_,"ax",@progbits
	.align	128
        .global         _Z14transformacionPfS_S_S_
        .type           _Z14transformacionPfS_S_S_,@function
        .size           _Z14transformacionPfS_S_S_,(.L_x_23 - _Z14transformacionPfS_S_S_)
        .other          _Z14transformacionPfS_S_S_,@"STO_CUDA_ENTRY STV_DEFAULT"
_Z14transformacionPfS_S_S_:
.text._Z14transformacionPfS_S_S_:
[----:B------:R-:W-:Y:S01]  /*0000*/  LDC R1, c[0x0][0x37c] ;  /* 0x0000df00ff017b82 */ /* 0x000fe20000000800 */
[----:B------:R-:W0:Y:S01]  /*0010*/  S2R R0, SR_CTAID.X ;  /* 0x0000000000007919 */ /* 0x000e220000002500 */
[----:B------:R-:W0:Y:S06]  /*0020*/  LDCU UR4, c[0x0][0x360] ;  /* 0x00006c00ff0477ac */ /* 0x000e2c0008000800 */
[----:B------:R-:W1:Y:S01]  /*0030*/  LDC.64 R2, c[0x0][0x390] ;  /* 0x0000e400ff027b82 */ /* 0x000e620000000a00 */
[----:B------:R-:W-:Y:S01]  /*0040*/  HFMA2 R5, -RZ, RZ, 0, 0 ;  /* 0x00000000ff057431 */ /* 0x000fe200000001ff */
[----:B------:R-:W2:Y:S01]  /*0050*/  S2R R4, SR_TID.X ;  /* 0x0000000000047919 */ /* 0x000ea20000002100 */
[----:B------:R-:W3:Y:S01]  /*0060*/  LDCU.64 UR6, c[0x0][0x358] ;  /* 0x00006b00ff0677ac */ /* 0x000ee20008000a00 */
[----:B0-----:R-:W-:-:S05]  /*0070*/  IMAD R6, R0, UR4, RZ ;  /* 0x0000000400067c24 */ /* 0x001fca000f8e02ff */
[C---:B--2---:R-:W-:Y:S02]  /*0080*/  IADD3 R7, PT, PT, R6.reuse, R4, RZ ;  /* 0x0000000406077210 */ /* 0x044fe40007ffe0ff */
[----:B------:R-:W-:-:S03]  /*0090*/  IADD3 R13, PT, PT, R6, UR4, RZ ;  /* 0x00000004060d7c10 */ /* 0x000fc6000fffe0ff */
[----:B-1----:R-:W-:Y:S01]  /*00a0*/  IMAD.WIDE R2, R7, 0x4, R2 ;  /* 0x0000000407027825 */ /* 0x002fe200078e0202 */
[----:B------:R-:W-:-:S04]  /*00b0*/  ISETP.GE.AND P0, PT, R6, R13, PT ;  /* 0x0000000d0600720c */ /* 0x000fc80003f06270 */
[----:B---3--:R0:W-:Y:S09]  /*00c0*/  STG.E desc[UR6][R2.64], RZ ;  /* 0x000000ff02007986 */ /* 0x0081f2000c101906 */
[----:B------:R-:W-:Y:S05]  /*00d0*/  @P0 BRA `(.L_x_13) ;  /* 0x0000000400480947 */ /* 0x000fea0003800000 */
[----:B------:R-:W-:Y:S01]  /*00e0*/  UISETP.GE.U32.AND UP0, UPT, UR4, 0x4, UPT ;  /* 0x000000040400788c */ /* 0x000fe2000bf06070 */
[----:B------:R-:W-:Y:S01]  /*00f0*/  I2FP.F32.S32 R7, R7 ;  /* 0x0000000700077245 */ /* 0x000fe20000201400 */
[----:B------:R-:W-:Y:S01]  /*0100*/  ULOP3.LUT UP1, UR4, UR4, 0x3, URZ, 0xc0, !UPT ;  /* 0x0000000304047892 */ /* 0x000fe2000f82c0ff */
[----:B------:R-:W-:-:S08]  /*0110*/  MOV R5, RZ ;  /* 0x000000ff00057202 */ /* 0x000fd00000000f00 */
[----:B------:R-:W-:Y:S05]  /*0120*/  BRA.U !UP1, `(.L_x_14) ;  /* 0x0000000109507547 */ /* 0x000fea000b800000 */
[----:B------:R-:W1:Y:S01]  /*0130*/  LDC.64 R10, c[0x0][0x380] ;  /* 0x0000e000ff0a7b82 */ /* 0x000e620000000a00 */
[----:B------:R-:W-:Y:S01]  /*0140*/  MOV R5, RZ ;  /* 0x000000ff00057202 */ /* 0x000fe20000000f00 */
[----:B------:R-:W-:-:S06]  /*0150*/  UIADD3 UR4, UPT, UPT, -UR4, URZ, URZ ;  /* 0x000000ff04047290 */ /* 0x000fcc000fffe1ff */
[----:B------:R-:W2:Y:S06]  /*0160*/  LDC.64 R8, c[0x0][0x388] ;  /* 0x0000e200ff087b82 */ /* 0x000eac0000000a00 */
.L_x_15:
[----:B-1----:R-:W-:-:S06]  /*0170*/  IMAD.WIDE R14, R6, 0x4, R10 ;  /* 0x00000004060e7825 */ /* 0x002fcc00078e020a */
[----:B---3--:R-:W3:Y:S01]  /*0180*/  LDG.E R14, desc[UR6][R14.64] ;  /* 0x000000060e0e7981 */ /* 0x008ee2000c1e1900 */
[----:B--2---:R-:W-:-:S06]  /*0190*/  IMAD.WIDE R16, R6, 0x4, R8 ;  /* 0x0000000406107825 */ /* 0x004fcc00078e0208 */
[----:B------:R-:W2:Y:S01]  /*01a0*/  LDG.E R16, desc[UR6][R16.64] ;  /* 0x0000000610107981 */ /* 0x000ea2000c1e1900 */
[----:B------:R-:W-:Y:S01]  /*01b0*/  UIADD3 UR4, UPT, UPT, UR4, 0x1, URZ ;  /* 0x0000000104047890 */ /* 0x000fe2000fffe0ff */
[----:B------:R-:W-:-:S03]  /*01c0*/  IADD3 R6, PT, PT, R6, 0x1, RZ ;  /* 0x0000000106067810 */ /* 0x000fc60007ffe0ff */
[----:B------:R-:W-:Y:S01]  /*01d0*/  UISETP.NE.AND UP1, UPT, UR4, URZ, UPT ;  /* 0x000000ff0400728c */ /* 0x000fe2000bf25270 */
[----:B---3--:R-:W-:-:S04]  /*01e0*/  FMUL R19, R7, R14 ;  /* 0x0000000e07137220 */ /* 0x008fc80000400000 */
[----:B------:R-:W1:Y:S02]  /*01f0*/  F2I.CEIL.NTZ R12, R19 ;  /* 0x00000013000c7305 */ /* 0x000e64000020b100 */
[----:B-1----:R-:W-:-:S04]  /*0200*/  LOP3.LUT R12, R12, 0x1, RZ, 0xc0, !PT ;  /* 0x000000010c0c7812 */ /* 0x002fc800078ec0ff */
[----:B------:R-:W-:-:S13]  /*0210*/  ISETP.NE.U32.AND P0, PT, R12, 0x1, PT ;  /* 0x000000010c00780c */ /* 0x000fda0003f05070 */
[C-C-:B--2---:R-:W-:Y:S01]  /*0220*/  @!P0 FADD R12, R19.reuse, -R16.reuse ;  /* 0x80000010130c8221 */ /* 0x144fe20000000000 */
[----:B------:R-:W-:-:S04]  /*0230*/  @P0 FADD R12, R19, R16 ;  /* 0x00000010130c0221 */ /* 0x000fc80000000000 */
[----:B------:R-:W-:-:S05]  /*0240*/  FADD R5, R12, R5 ;  /* 0x000000050c057221 */ /* 0x000fca0000000000 */
[----:B------:R3:W-:Y:S01]  /*0250*/  STG.E desc[UR6][R2.64], R5 ;  /* 0x0000000502007986 */ /* 0x0007e2000c101906 */
[----:B------:R-:W-:Y:S05]  /*0260*/  BRA.U UP1, `(.L_x_15) ;  /* 0xfffffffd01c07547 */ /* 0x000fea000b83ffff */
.L_x_14:
[----:B------:R-:W-:Y:S05]  /*0270*/  BRA.U !UP0, `(.L_x_13) ;  /* 0x0000000108e07547 */ /* 0x000fea000b800000 */
[----:B------:R-:W1:Y:S01]  /*0280*/  LDC.64 R8, c[0x0][0x380] ;  /* 0x0000e000ff087b82 */ /* 0x000e620000000a00 */
[----:B------:R-:W-:-:S07]  /*0290*/  IADD3 R16, PT, PT, -R13, R6, RZ ;  /* 0x000000060d107210 */ /* 0x000fce0007ffe1ff */
[----:B------:R-:W2:Y:S01]  /*02a0*/  LDC.64 R10, c[0x0][0x388] ;  /* 0x0000e200ff0a7b82 */ /* 0x000ea20000000a00 */
[----:B-1----:R-:W-:-:S04]  /*02b0*/  IADD3 R8, P0, PT, R8, 0x8, RZ ;  /* 0x0000000808087810 */ /* 0x002fc80007f1e0ff */
[----:B------:R-:W-:Y:S02]  /*02c0*/  IADD3.X R9, PT, PT, RZ, R9, RZ, P0, !PT ;  /* 0x00000009ff097210 */ /* 0x000fe400007fe4ff */
[----:B--2---:R-:W-:-:S04]  /*02d0*/  IADD3 R10, P1, PT, R10, 0x8, RZ ;  /* 0x000000080a0a7810 */ /* 0x004fc80007f3e0ff */
[----:B------:R-:W-:-:S09]  /*02e0*/  IADD3.X R11, PT, PT, RZ, R11, RZ, P1, !PT ;  /* 0x0000000bff0b7210 */ /* 0x000fd20000ffe4ff */
.L_x_16:
[----:B------:R-:W-:-:S05]  /*02f0*/  IMAD.WIDE R12, R6, 0x4, R8 ;  /* 0x00000004060c7825 */ /* 0x000fca00078e0208 */
[----:B------:R-:W2:Y:S01]  /*0300*/  LDG.E R18, desc[UR6][R12.64+-0x8] ;  /* 0xfffff8060c127981 */ /* 0x000ea2000c1e1900 */
[----:B------:R-:W-:-:S05]  /*0310*/  IMAD.WIDE R14, R6, 0x4, R10 ;  /* 0x00000004060e7825 */ /* 0x000fca00078e020a */
[----:B------:R-:W4:Y:S01]  /*0320*/  LDG.E R19, desc[UR6][R14.64+-0x8] ;  /* 0xfffff8060e137981 */ /* 0x000f22000c1e1900 */
[----:B--2---:R-:W-:-:S04]  /*0330*/  FMUL R20, R7, R18 ;  /* 0x0000001207147220 */ /* 0x004fc80000400000 */
[----:B-1----:R-:W1:Y:S02]  /*0340*/  F2I.CEIL.NTZ R17, R20 ;  /* 0x0000001400117305 */ /* 0x002e64000020b100 */
[----:B-1----:R-:W-:-:S04]  /*0350*/  LOP3.LUT R17, R17, 0x1, RZ, 0xc0, !PT ;  /* 0x0000000111117812 */ /* 0x002fc800078ec0ff */
[----:B------:R-:W-:-:S13]  /*0360*/  ISETP.NE.U32.AND P0, PT, R17, 0x1, PT ;  /* 0x000000011100780c */ /* 0x000fda0003f05070 */
[C-C-:B----4-:R-:W-:Y:S01]  /*0370*/  @P0 FADD R18, R20.reuse, R19.reuse ;  /* 0x0000001314120221 */ /* 0x150fe20000000000 */
[----:B------:R-:W-:-:S04]  /*0380*/  @!P0 FADD R18, R20, -R19 ;  /* 0x8000001314128221 */ /* 0x000fc80000000000 */
[----:B------:R-:W-:-:S05]  /*0390*/  FADD R17, R18, R5 ;  /* 0x0000000512117221 */ /* 0x000fca0000000000 */
[----:B------:R1:W-:Y:S04]  /*03a0*/  STG.E desc[UR6][R2.64], R17 ;  /* 0x0000001102007986 */ /* 0x0003e8000c101906 */
[----:B------:R-:W2:Y:S02]  /*03b0*/  LDG.E R18, desc[UR6][R12.64+-0x4] ;  /* 0xfffffc060c127981 */ /* 0x000ea4000c1e1900 */
[----:B--2---:R-:W-:-:S04]  /*03c0*/  FMUL R22, R7, R18 ;  /* 0x0000001207167220 */ /* 0x004fc80000400000 */
[----:B---3--:R-:W2:Y:S02]  /*03d0*/  F2I.CEIL.NTZ R5, R22 ;  /* 0x0000001600057305 */ /* 0x008ea4000020b100 */
[----:B--2---:R-:W-:-:S04]  /*03e0*/  LOP3.LUT R5, R5, 0x1, RZ, 0xc0, !PT ;  /* 0x0000000105057812 */ /* 0x004fc800078ec0ff */
[----:B------:R-:W-:-:S13]  /*03f0*/  ISETP.NE.U32.AND P0, PT, R5, 0x1, PT ;  /* 0x000000010500780c */ /* 0x000fda0003f05070 */
[----:B------:R-:W2:Y:S04]  /*0400*/  @!P0 LDG.E R5, desc[UR6][R14.64+-0x4] ;  /* 0xfffffc060e058981 */ /* 0x000ea8000c1e1900 */
[----:B------:R-:W3:Y:S01]  /*0410*/  @P0 LDG.E R19, desc[UR6][R14.64+-0x4] ;  /* 0xfffffc060e130981 */ /* 0x000ee2000c1e1900 */
[C---:B--2---:R-:W-:Y:S01]  /*0420*/  @!P0 FADD R5, R22.reuse, -R5 ;  /* 0x8000000516058221 */ /* 0x044fe20000000000 */
[----:B---3--:R-:W-:-:S04]  /*0430*/  @P0 FADD R5, R22, R19 ;  /* 0x0000001316050221 */ /* 0x008fc80000000000 */
[----:B------:R-:W-:-:S05]  /*0440*/  FADD R19, R17, R5 ;  /* 0x0000000511137221 */ /* 0x000fca0000000000 */
[----:B------:R2:W-:Y:S04]  /*0450*/  STG.E desc[UR6][R2.64], R19 ;  /* 0x0000001302007986 */ /* 0x0005e8000c101906 */
[----:B------:R-:W3:Y:S02]  /*0460*/  LDG.E R18, desc[UR6][R12.64] ;  /* 0x000000060c127981 */ /* 0x000ee4000c1e1900 */
[----:B---3--:R-:W-:-:S04]  /*0470*/  FMUL R18, R7, R18 ;  /* 0x0000001207127220 */ /* 0x008fc80000400000 */
[----:B------:R-:W3:Y:S02]  /*0480*/  F2I.CEIL.NTZ R5, R18 ;  /* 0x0000001200057305 */ /* 0x000ee4000020b100 */
[----:B---3--:R-:W-:-:S04]  /*0490*/  LOP3.LUT R5, R5, 0x1, RZ, 0xc0, !PT ;  /* 0x0000000105057812 */ /* 0x008fc800078ec0ff */
[----:B------:R-:W-:-:S13]  /*04a0*/  ISETP.NE.U32.AND P0, PT, R5, 0x1, PT ;  /* 0x000000010500780c */ /* 0x000fda0003f05070 */
[----:B------:R-:W3:Y:S04]  /*04b0*/  @!P0 LDG.E R5, desc[UR6][R14.64] ;  /* 0x000000060e058981 */ /* 0x000ee8000c1e1900 */
[----:B-1----:R-:W4:Y:S01]  /*04c0*/  @P0 LDG.E R17, desc[UR6][R14.64] ;  /* 0x000000060e110981 */ /* 0x002f22000c1e1900 */
[C---:B---3--:R-:W-:Y:S01]  /*04d0*/  @!P0 FADD R5, R18.reuse, -R5 ;  /* 0x8000000512058221 */ /* 0x048fe20000000000 */
[----:B----4-:R-:W-:-:S04]  /*04e0*/  @P0 FADD R5, R18, R17 ;  /* 0x0000001112050221 */ /* 0x010fc80000000000 */
        /* <DEDUP_REMOVED lines=8> */
[----:B--2---:R-:W2:Y:S01]  /*0570*/  @P0 LDG.E R19, desc[UR6][R14.64+0x4] ;  /* 0x000004060e130981 */ /* 0x004ea2000c1e1900 */
[----:B------:R-:W-:Y:S02]  /*0580*/  IADD3 R16, PT, PT, R16, 0x4, RZ ;  /* 0x0000000410107810 */ /* 0x000fe40007ffe0ff */
[----:B------:R-:W-:Y:S01]  /*0590*/  IADD3 R6, PT, PT, R6, 0x4, RZ ;  /* 0x0000000406067810 */ /* 0x000fe20007ffe0ff */
[C---:B---3--:R-:W-:Y:S01]  /*05a0*/  @!P0 FADD R5, R20.reuse, -R5 ;  /* 0x8000000514058221 */ /* 0x048fe20000000000 */
[----:B--2---:R-:W-:Y:S01]  /*05b0*/  @P0 FADD R5, R20, R19 ;  /* 0x0000001314050221 */ /* 0x004fe20000000000 */
[----:B------:R-:W-:-:S03]  /*05c0*/  ISETP.NE.AND P0, PT, R16, RZ, PT ;  /* 0x000000ff1000720c */ /* 0x000fc60003f05270 */
[----:B------:R-:W-:-:S05]  /*05d0*/  FADD R5, R17, R5 ;  /* 0x0000000511057221 */ /* 0x000fca0000000000 */
[----:B------:R1:W-:Y:S05]  /*05e0*/  STG.E desc[UR6][R2.64], R5 ;  /* 0x0000000502007986 */ /* 0x0003ea000c101906 */
[----:B------:R-:W-:Y:S05]  /*05f0*/  @P0 BRA `(.L_x_16) ;  /* 0xfffffffc003c0947 */ /* 0x000fea000383ffff */
.L_x_13:
[----:B------:R-:W-:-:S13]  /*0600*/  ISETP.NE.AND P0, PT, R4, RZ, PT ;  /* 0x000000ff0400720c */ /* 0x000fda0003f05270 */
[----:B------:R-:W-:Y:S05]  /*0610*/  @P0 EXIT ;  /* 0x000000000000094d */ /* 0x000fea0003800000 */
[----:B01-3--:R-:W0:Y:S02]  /*0620*/  LDC.64 R2, c[0x0][0x398] ;  /* 0x0000e600ff027b82 */ /* 0x00be240000000a00 */
[----:B0-----:R-:W-:-:S05]  /*0630*/  IMAD.WIDE.U32 R2, R0, 0x4, R2 ;  /* 0x0000000400027825 */ /* 0x001fca00078e0002 */
[----:B------:R-:W-:Y:S01]  /*0640*/  STG.E desc[UR6][R2.64], R5 ;  /* 0x0000000502007986 */ /* 0x000fe2000c101906 */
[----:B------:R-:W-:Y:S05]  /*0650*/  EXIT ;  /* 0x000000000000794d */ /* 0x000fea0003800000 */
.L_x_17:
        /* <DEDUP_REMOVED lines=10> */
.L_x_23:


//--------------------- .text._Z9reduceSumPfS_i   --------------------------
	.section	.text._Z9reduceSumPfS_i,"ax",@progbits
	.align	128
        .global         _Z9reduceSumPfS_i
        .type           _Z9reduceSumPfS_i,@function
        .size           _Z9reduceSumPfS_i,(.L_x_24 - _Z9reduceSumPfS_i)
        .other          _Z9reduceSumPfS_i,@"STO_CUDA_ENTRY STV_DEFAULT"
_Z9reduceSumPfS_i:
.text._Z9reduceSumPfS_i:
        /* <DEDUP_REMOVED lines=8> */
[----:B-1----:R-:W-:-:S13]  /*0080*/  ISETP.GE.AND P0, PT, R5, UR4, PT ;  /* 0x0000000405007c0c */ /* 0x002fda000bf06270 */
[----:B------:R-:W0:Y:S02]  /*0090*/  @!P0 LDC.64 R2, c[0x0][0x380] ;  /* 0x0000e000ff028b82 */ /* 0x000e240000000a00 */
[----:B0-----:R-:W-:-:S05]  /*00a0*/  @!P0 IMAD.WIDE R2, R5, 0x4, R2 ;  /* 0x0000000405028825 */ /* 0x001fca00078e0202 */
[----:B--2---:R-:W2:Y:S01]  /*00b0*/  @!P0 LDG.E R4, desc[UR6][R2.64] ;  /* 0x0000000602048981 */ /* 0x004ea2000c1e1900 */
[----:B------:R-:W0:Y:S01]  /*00c0*/  S2UR UR5, SR_CgaCtaId ;  /* 0x00000000000579c3 */ /* 0x000e220000008800 */
[----:B------:R-:W-:Y:S01]  /*00d0*/  IMAD.U32 R0, RZ, RZ, UR8 ;  /* 0x00000008ff007e24 */ /* 0x000fe2000f8e00ff */
[----:B------:R-:W-:Y:S01]  /*00e0*/  UMOV UR4, 0x400 ;  /* 0x0000040000047882 */ /* 0x000fe20000000000 */
[----:B------:R-:W-:-:S03]  /*00f0*/  ISETP.NE.AND P0, PT, R6, RZ, PT ;  /* 0x000000ff0600720c */ /* 0x000fc60003f05270 */
[----:B------:R-:W-:Y:S01]  /*0100*/  ISETP.GE.U32.AND P1, PT, R0, 0x2, PT ;  /* 0x000000020000780c */ /* 0x000fe20003f26070 */
[----:B0-----:R-:W-:-:S06]  /*0110*/  ULEA UR4, UR5, UR4, 0x18 ;  /* 0x0000000405047291 */ /* 0x001fcc000f8ec0ff */
[----:B------:R-:W-:-:S05]  /*0120*/  LEA R5, R6, UR4, 0x2 ;  /* 0x0000000406057c11 */ /* 0x000fca000f8e10ff */
[----:B--2---:R0:W-:Y:S01]  /*0130*/  STS [R5], R4 ;  /* 0x0000000405007388 */ /* 0x0041e20000000800 */
[----:B------:R-:W-:Y:S06]  /*0140*/  BAR.SYNC.DEFER_BLOCKING 0x0 ;  /* 0x0000000000007b1d */ /* 0x000fec0000010000 */
[----:B------:R-:W-:Y:S05]  /*0150*/  @!P1 BRA `(.L_x_18) ;  /* 0x00000000002c9947 */ /* 0x000fea0003800000 */
.L_x_19:
[----:B------:R-:W-:-:S04]  /*0160*/  SHF.R.U32.HI R8, RZ, 0x1, R0 ;  /* 0x00000001ff087819 */ /* 0x000fc80000011600 */
[----:B------:R-:W-:-:S13]  /*0170*/  ISETP.GE.U32.AND P1, PT, R6, R8, PT ;  /* 0x000000080600720c */ /* 0x000fda0003f26070 */
[----:B------:R-:W-:Y:S01]  /*0180*/  @!P1 LEA R2, R8, R5, 0x2 ;  /* 0x0000000508029211 */ /* 0x000fe200078e10ff */
[----:B------:R-:W-:Y:S05]  /*0190*/  @!P1 LDS R3, [R5] ;  /* 0x0000000005039984 */ /* 0x000fea0000000800 */
[----:B------:R-:W0:Y:S02]  /*01a0*/  @!P1 LDS R2, [R2] ;  /* 0x0000000002029984 */ /* 0x000e240000000800 */
[----:B0-----:R-:W-:-:S05]  /*01b0*/  @!P1 FADD R4, R2, R3 ;  /* 0x0000000302049221 */ /* 0x001fca0000000000 */
[----:B------:R1:W-:Y:S01]  /*01c0*/  @!P1 STS [R5], R4 ;  /* 0x0000000405009388 */ /* 0x0003e20000000800 */
[----:B------:R-:W-:Y:S01]  /*01d0*/  BAR.SYNC.DEFER_BLOCKING 0x0 ;  /* 0x0000000000007b1d */ /* 0x000fe20000010000 */
[----:B------:R-:W-:Y:S01]  /*01e0*/  ISETP.GT.U32.AND P1, PT, R0, 0x3, PT ;  /* 0x000000030000780c */ /* 0x000fe20003f24070 */
[----:B------:R-:W-:-:S12]  /*01f0*/  IMAD.MOV.U32 R0, RZ, RZ, R8 ;  /* 0x000000ffff007224 */ /* 0x000fd800078e0008 */
[----:B-1----:R-:W-:Y:S05]  /*0200*/  @P1 BRA `(.L_x_19) ;  /* 0xfffffffc00d41947 */ /* 0x002fea000383ffff */
.L_x_18:
[----:B------:R-:W-:Y:S05]  /*0210*/  @P0 EXIT ;  /* 0x000000000000094d */ /* 0x000fea0003800000 */
[----:B------:R-:W1:Y:S01]  /*0220*/  S2UR UR5, SR_CgaCtaId ;  /* 0x00000000000579c3 */ /* 0x000e620000008800 */
[----:B------:R-:W-:-:S07]  /*0230*/  UMOV UR4, 0x400 ;  /* 0x0000040000047882 */ /* 0x000fce0000000000 */
[----:B------:R-:W2:Y:S01]  /*0240*/  LDC.64 R2, c[0x0][0x388] ;  /* 0x0000e200ff027b82 */ /* 0x000ea20000000a00 */
[----:B-1----:R-:W-:Y:S01]  /*0250*/  ULEA UR4, UR5, UR4, 0x18 ;  /* 0x0000000405047291 */ /* 0x002fe2000f8ec0ff */
[----:B--2---:R-:W-:-:S08]  /*0260*/  IMAD.WIDE.U32 R2, R7, 0x4, R2 ;  /* 0x0000000407027825 */ /* 0x004fd000078e0002 */
[----:B0-----:R-:W0:Y:S04]  /*0270*/  LDS R5, [UR4] ;  /* 0x00000004ff057984 */ /* 0x001e280008000800 */
[----:B0-----:R-:W-:Y:S01]  /*0280*/  STG.E desc[UR6][R2.64], R5 ;  /* 0x0000000502007986 */ /* 0x001fe2000c101906 */
[----:B------:R-:W-:Y:S05]  /*0290*/  EXIT ;  /* 0x000000000000794d */ /* 0x000fea0003800000 */
.L_x_20:
        /* <DEDUP_REMOVED lines=14> */
.L_x_24:


//--------------------- .nv.shared._Z9reduceMaxIfEvPT_S1_j --------------------------
	.section	.nv.shared._Z9reduceMaxIfEvPT_S1_j,"aw",@nobits
	.sectionflags	@""
	.align	16
	.zero		1024


//--------------------- .nv.shared.reserved.0     --------------------------
	.section	.nv.shared.reserved.0,"aw",@nobits
	.weak		__nv_reservedSMEM_offset_0_alias
	.size		__nv_reservedSMEM_offset_0_alias, 0, 64
	.other		__nv_reservedSMEM_offset_0_alias,@"STO_CUDA_RESERVED_SHARED STV_DEFAULT"
__nv_reservedSMEM_offset_0_alias:
	.zero		0
	.zero		64


//--------------------- .nv.shared._Z16transformacion_sPfS_S_S_ --------------------------
	.section	.nv.shared._Z16transformacion_sPfS_S_S_,"aw",@nobits
	.sectionflags	@""
	.align	16
	.zero		1024


//--------------------- .nv.shared._Z14transformacionPfS_S_S_ --------------------------
	.section	.nv.shared._Z14transformacionPfS_S_S_,"aw",@nobits
	.sectionflags	@""
	.align	16
	.zero		1024


//--------------------- .nv.shared._Z9reduceSumPfS_i --------------------------
	.section	.nv.shared._Z9reduceSumPfS_i,"aw",@nobits
	.sectionflags	@""
	.align	16
	.zero		1024


//--------------------- .nv.constant0._Z9reduceMaxIfEvPT_S1_j --------------------------
	.section	.nv.constant0._Z9reduceMaxIfEvPT_S1_j,"a",@progbits
	.sectionflags	@""
	.align	4
.nv.constant0._Z9reduceMaxIfEvPT_S1_j:
	.zero		916


//--------------------- .nv.constant0._Z16transformacion_sPfS_S_S_ --------------------------
	.section	.nv.constant0._Z16transformacion_sPfS_S_S_,"a",@progbits
	.sectionflags	@""
	.align	4
.nv.constant0._Z16transformacion_sPfS_S_S_:
	.zero		928


//--------------------- .nv.constant0._Z14transformacionPfS_S_S_ --------------------------
	.section	.nv.constant0._Z14transformacionPfS_S_S_,"a",@progbits
	.sectionflags	@""
	.align	4
.nv.constant0._Z14transformacionPfS_S_S_:
	.zero		928


//--------------------- .nv.constant0._Z9reduceSumPfS_i --------------------------
	.section	.nv.constant0._Z9reduceSumPfS_i,"a",@progbits
	.sectionflags	@""
	.align	4
.nv.constant0._Z9reduceSumPfS_i:
	.zero		916


//--------------------- SYMBOLS --------------------------

	.type		.nv.reservedSmem.offset0,@object
	.size		.nv.reservedSmem.offset0,0x4
	.type		.nv.reservedSmem.cap,@object
	.size		.nv.reservedSmem.cap,0x4
